//
// Generated by NVIDIA NVVM Compiler
//
// Compiler Build ID: CL-36424714
// Cuda compilation tools, release 13.0, V13.0.88
// Based on NVVM 20.0.0
//

.version 9.0
.target sm_100
.address_size 64

	// .globl	_Z23evaluate_simplex_spherePfS_i
.global .align 4 .b8 __cudart_i2opi_f[24] = {65, 144, 67, 60, 153, 149, 98, 219, 192, 221, 52, 245, 209, 87, 39, 252, 41, 21, 68, 78, 110, 131, 249, 162};

.visible .entry _Z23evaluate_simplex_spherePfS_i(
	.param .u64 .ptr .align 1 _Z23evaluate_simplex_spherePfS_i_param_0,
	.param .u64 .ptr .align 1 _Z23evaluate_simplex_spherePfS_i_param_1,
	.param .u32 _Z23evaluate_simplex_spherePfS_i_param_2
)
{
	.reg .pred 	%p<11>;
	.reg .b32 	%r<40>;
	.reg .b32 	%f<71>;
	.reg .b64 	%rd<16>;

	ld.param.u64 	%rd5, [_Z23evaluate_simplex_spherePfS_i_param_0];
	ld.param.u64 	%rd4, [_Z23evaluate_simplex_spherePfS_i_param_1];
	ld.param.u32 	%r24, [_Z23evaluate_simplex_spherePfS_i_param_2];
	cvta.to.global.u64 	%rd1, %rd5;
	mov.u32 	%r25, %tid.x;
	mov.u32 	%r26, %ctaid.x;
	mov.u32 	%r27, %ntid.x;
	mad.lo.s32 	%r1, %r26, %r27, %r25;
	setp.ge.s32 	%p1, %r1, %r24;
	@%p1 bra 	$L__BB0_14;
	cvta.to.global.u64 	%rd6, %rd4;
	mul.wide.s32 	%rd7, %r1, 4;
	add.s64 	%rd2, %rd6, %rd7;
	mov.b32 	%r28, 0;
	st.global.u32 	[%rd2], %r28;
	add.s32 	%r2, %r24, -1;
	setp.lt.s32 	%p2, %r24, 2;
	@%p2 bra 	$L__BB0_14;
	mul.lo.s32 	%r3, %r2, %r1;
	add.s32 	%r30, %r24, -2;
	and.b32  	%r4, %r2, 15;
	setp.lt.u32 	%p3, %r30, 15;
	mov.b32 	%r36, 0;
	mov.f32 	%f67, 0f00000000;
	@%p3 bra 	$L__BB0_5;
	and.b32  	%r36, %r2, -16;
	neg.s32 	%r34, %r36;
	add.s64 	%rd3, %rd1, 32;
	mov.f32 	%f67, 0f00000000;
	mov.u32 	%r33, %r3;
$L__BB0_4:
	.pragma "nounroll";
	mul.wide.s32 	%rd8, %r33, 4;
	add.s64 	%rd9, %rd3, %rd8;
	ld.global.f32 	%f12, [%rd9+-32];
	fma.rn.f32 	%f13, %f12, %f12, %f67;
	st.global.f32 	[%rd2], %f13;
	ld.global.f32 	%f14, [%rd9+-28];
	fma.rn.f32 	%f15, %f14, %f14, %f13;
	st.global.f32 	[%rd2], %f15;
	ld.global.f32 	%f16, [%rd9+-24];
	fma.rn.f32 	%f17, %f16, %f16, %f15;
	st.global.f32 	[%rd2], %f17;
	ld.global.f32 	%f18, [%rd9+-20];
	fma.rn.f32 	%f19, %f18, %f18, %f17;
	st.global.f32 	[%rd2], %f19;
	ld.global.f32 	%f20, [%rd9+-16];
	fma.rn.f32 	%f21, %f20, %f20, %f19;
	st.global.f32 	[%rd2], %f21;
	ld.global.f32 	%f22, [%rd9+-12];
	fma.rn.f32 	%f23, %f22, %f22, %f21;
	st.global.f32 	[%rd2], %f23;
	ld.global.f32 	%f24, [%rd9+-8];
	fma.rn.f32 	%f25, %f24, %f24, %f23;
	st.global.f32 	[%rd2], %f25;
	ld.global.f32 	%f26, [%rd9+-4];
	fma.rn.f32 	%f27, %f26, %f26, %f25;
	st.global.f32 	[%rd2], %f27;
	ld.global.f32 	%f28, [%rd9];
	fma.rn.f32 	%f29, %f28, %f28, %f27;
	st.global.f32 	[%rd2], %f29;
	ld.global.f32 	%f30, [%rd9+4];
	fma.rn.f32 	%f31, %f30, %f30, %f29;
	st.global.f32 	[%rd2], %f31;
	ld.global.f32 	%f32, [%rd9+8];
	fma.rn.f32 	%f33, %f32, %f32, %f31;
	st.global.f32 	[%rd2], %f33;
	ld.global.f32 	%f34, [%rd9+12];
	fma.rn.f32 	%f35, %f34, %f34, %f33;
	st.global.f32 	[%rd2], %f35;
	ld.global.f32 	%f36, [%rd9+16];
	fma.rn.f32 	%f37, %f36, %f36, %f35;
	st.global.f32 	[%rd2], %f37;
	ld.global.f32 	%f38, [%rd9+20];
	fma.rn.f32 	%f39, %f38, %f38, %f37;
	st.global.f32 	[%rd2], %f39;
	ld.global.f32 	%f40, [%rd9+24];
	fma.rn.f32 	%f41, %f40, %f40, %f39;
	st.global.f32 	[%rd2], %f41;
	ld.global.f32 	%f42, [%rd9+28];
	fma.rn.f32 	%f67, %f42, %f42, %f41;
	st.global.f32 	[%rd2], %f67;
	add.s32 	%r34, %r34, 16;
	add.s32 	%r33, %r33, 16;
	setp.ne.s32 	%p4, %r34, 0;
	@%p4 bra 	$L__BB0_4;
$L__BB0_5:
	setp.eq.s32 	%p5, %r4, 0;
	@%p5 bra 	$L__BB0_14;
	and.b32  	%r12, %r2, 7;
	setp.lt.u32 	%p6, %r4, 8;
	@%p6 bra 	$L__BB0_8;
	add.s32 	%r31, %r36, %r3;
	mul.wide.s32 	%rd10, %r31, 4;
	add.s64 	%rd11, %rd1, %rd10;
	ld.global.f32 	%f43, [%rd11];
	fma.rn.f32 	%f44, %f43, %f43, %f67;
	st.global.f32 	[%rd2], %f44;
	ld.global.f32 	%f45, [%rd11+4];
	fma.rn.f32 	%f46, %f45, %f45, %f44;
	st.global.f32 	[%rd2], %f46;
	ld.global.f32 	%f47, [%rd11+8];
	fma.rn.f32 	%f48, %f47, %f47, %f46;
	st.global.f32 	[%rd2], %f48;
	ld.global.f32 	%f49, [%rd11+12];
	fma.rn.f32 	%f50, %f49, %f49, %f48;
	st.global.f32 	[%rd2], %f50;
	ld.global.f32 	%f51, [%rd11+16];
	fma.rn.f32 	%f52, %f51, %f51, %f50;
	st.global.f32 	[%rd2], %f52;
	ld.global.f32 	%f53, [%rd11+20];
	fma.rn.f32 	%f54, %f53, %f53, %f52;
	st.global.f32 	[%rd2], %f54;
	ld.global.f32 	%f55, [%rd11+24];
	fma.rn.f32 	%f56, %f55, %f55, %f54;
	st.global.f32 	[%rd2], %f56;
	ld.global.f32 	%f57, [%rd11+28];
	fma.rn.f32 	%f67, %f57, %f57, %f56;
	st.global.f32 	[%rd2], %f67;
	add.s32 	%r36, %r36, 8;
$L__BB0_8:
	setp.eq.s32 	%p7, %r12, 0;
	@%p7 bra 	$L__BB0_14;
	and.b32  	%r15, %r2, 3;
	setp.lt.u32 	%p8, %r12, 4;
	@%p8 bra 	$L__BB0_11;
	add.s32 	%r32, %r36, %r3;
	mul.wide.s32 	%rd12, %r32, 4;
	add.s64 	%rd13, %rd1, %rd12;
	ld.global.f32 	%f58, [%rd13];
	fma.rn.f32 	%f59, %f58, %f58, %f67;
	st.global.f32 	[%rd2], %f59;
	ld.global.f32 	%f60, [%rd13+4];
	fma.rn.f32 	%f61, %f60, %f60, %f59;
	st.global.f32 	[%rd2], %f61;
	ld.global.f32 	%f62, [%rd13+8];
	fma.rn.f32 	%f63, %f62, %f62, %f61;
	st.global.f32 	[%rd2], %f63;
	ld.global.f32 	%f64, [%rd13+12];
	fma.rn.f32 	%f67, %f64, %f64, %f63;
	st.global.f32 	[%rd2], %f67;
	add.s32 	%r36, %r36, 4;
$L__BB0_11:
	setp.eq.s32 	%p9, %r15, 0;
	@%p9 bra 	$L__BB0_14;
	add.s32 	%r39, %r36, %r3;
	neg.s32 	%r38, %r15;
$L__BB0_13:
	.pragma "nounroll";
	mul.wide.s32 	%rd14, %r39, 4;
	add.s64 	%rd15, %rd1, %rd14;
	ld.global.f32 	%f65, [%rd15];
	fma.rn.f32 	%f67, %f65, %f65, %f67;
	st.global.f32 	[%rd2], %f67;
	add.s32 	%r39, %r39, 1;
	add.s32 	%r38, %r38, 1;
	setp.ne.s32 	%p10, %r38, 0;
	@%p10 bra 	$L__BB0_13;
$L__BB0_14:
	ret;

}
	// .globl	_Z27evaluate_simplex_rosenbrockPfS_i
.visible .entry _Z27evaluate_simplex_rosenbrockPfS_i(
	.param .u64 .ptr .align 1 _Z27evaluate_simplex_rosenbrockPfS_i_param_0,
	.param .u64 .ptr .align 1 _Z27evaluate_simplex_rosenbrockPfS_i_param_1,
	.param .u32 _Z27evaluate_simplex_rosenbrockPfS_i_param_2
)
{
	.reg .pred 	%p<11>;
	.reg .b32 	%r<34>;
	.reg .b32 	%f<131>;
	.reg .b64 	%rd<16>;

	ld.param.u64 	%rd5, [_Z27evaluate_simplex_rosenbrockPfS_i_param_0];
	ld.param.u64 	%rd4, [_Z27evaluate_simplex_rosenbrockPfS_i_param_1];
	ld.param.u32 	%r17, [_Z27evaluate_simplex_rosenbrockPfS_i_param_2];
	cvta.to.global.u64 	%rd1, %rd5;
	mov.u32 	%r18, %tid.x;
	mov.u32 	%r19, %ctaid.x;
	mov.u32 	%r20, %ntid.x;
	mad.lo.s32 	%r1, %r19, %r20, %r18;
	setp.ge.s32 	%p1, %r1, %r17;
	@%p1 bra 	$L__BB1_13;
	cvta.to.global.u64 	%rd6, %rd4;
	mul.wide.s32 	%rd7, %r1, 4;
	add.s64 	%rd2, %rd6, %rd7;
	mov.b32 	%r21, 0;
	st.global.u32 	[%rd2], %r21;
	add.s32 	%r2, %r17, -2;
	setp.lt.s32 	%p2, %r17, 3;
	@%p2 bra 	$L__BB1_13;
	add.s32 	%r23, %r17, -1;
	mul.lo.s32 	%r3, %r23, %r1;
	add.s32 	%r24, %r17, -3;
	and.b32  	%r4, %r2, 7;
	setp.lt.u32 	%p3, %r24, 7;
	mov.b32 	%r32, 0;
	mov.f32 	%f128, 0f00000000;
	@%p3 bra 	$L__BB1_5;
	and.b32  	%r32, %r2, -8;
	neg.s32 	%r30, %r32;
	add.s64 	%rd3, %rd1, 16;
	mov.f32 	%f128, 0f00000000;
	mov.u32 	%r29, %r3;
$L__BB1_4:
	.pragma "nounroll";
	mul.wide.s32 	%rd8, %r29, 4;
	add.s64 	%rd9, %rd3, %rd8;
	ld.global.f32 	%f10, [%rd9+-12];
	ld.global.f32 	%f11, [%rd9+-16];
	mul.f32 	%f12, %f11, %f11;
	sub.f32 	%f13, %f10, %f12;
	mul.f32 	%f14, %f13, 0f42C80000;
	fma.rn.f32 	%f15, %f13, %f14, %f128;
	add.f32 	%f16, %f11, 0fBF800000;
	fma.rn.f32 	%f17, %f16, %f16, %f15;
	st.global.f32 	[%rd2], %f17;
	ld.global.f32 	%f18, [%rd9+-8];
	ld.global.f32 	%f19, [%rd9+-12];
	mul.f32 	%f20, %f19, %f19;
	sub.f32 	%f21, %f18, %f20;
	mul.f32 	%f22, %f21, 0f42C80000;
	fma.rn.f32 	%f23, %f21, %f22, %f17;
	add.f32 	%f24, %f19, 0fBF800000;
	fma.rn.f32 	%f25, %f24, %f24, %f23;
	st.global.f32 	[%rd2], %f25;
	ld.global.f32 	%f26, [%rd9+-4];
	ld.global.f32 	%f27, [%rd9+-8];
	mul.f32 	%f28, %f27, %f27;
	sub.f32 	%f29, %f26, %f28;
	mul.f32 	%f30, %f29, 0f42C80000;
	fma.rn.f32 	%f31, %f29, %f30, %f25;
	add.f32 	%f32, %f27, 0fBF800000;
	fma.rn.f32 	%f33, %f32, %f32, %f31;
	st.global.f32 	[%rd2], %f33;
	ld.global.f32 	%f34, [%rd9];
	ld.global.f32 	%f35, [%rd9+-4];
	mul.f32 	%f36, %f35, %f35;
	sub.f32 	%f37, %f34, %f36;
	mul.f32 	%f38, %f37, 0f42C80000;
	fma.rn.f32 	%f39, %f37, %f38, %f33;
	add.f32 	%f40, %f35, 0fBF800000;
	fma.rn.f32 	%f41, %f40, %f40, %f39;
	st.global.f32 	[%rd2], %f41;
	ld.global.f32 	%f42, [%rd9+4];
	ld.global.f32 	%f43, [%rd9];
	mul.f32 	%f44, %f43, %f43;
	sub.f32 	%f45, %f42, %f44;
	mul.f32 	%f46, %f45, 0f42C80000;
	fma.rn.f32 	%f47, %f45, %f46, %f41;
	add.f32 	%f48, %f43, 0fBF800000;
	fma.rn.f32 	%f49, %f48, %f48, %f47;
	st.global.f32 	[%rd2], %f49;
	ld.global.f32 	%f50, [%rd9+8];
	ld.global.f32 	%f51, [%rd9+4];
	mul.f32 	%f52, %f51, %f51;
	sub.f32 	%f53, %f50, %f52;
	mul.f32 	%f54, %f53, 0f42C80000;
	fma.rn.f32 	%f55, %f53, %f54, %f49;
	add.f32 	%f56, %f51, 0fBF800000;
	fma.rn.f32 	%f57, %f56, %f56, %f55;
	st.global.f32 	[%rd2], %f57;
	ld.global.f32 	%f58, [%rd9+12];
	ld.global.f32 	%f59, [%rd9+8];
	mul.f32 	%f60, %f59, %f59;
	sub.f32 	%f61, %f58, %f60;
	mul.f32 	%f62, %f61, 0f42C80000;
	fma.rn.f32 	%f63, %f61, %f62, %f57;
	add.f32 	%f64, %f59, 0fBF800000;
	fma.rn.f32 	%f65, %f64, %f64, %f63;
	st.global.f32 	[%rd2], %f65;
	ld.global.f32 	%f66, [%rd9+16];
	ld.global.f32 	%f67, [%rd9+12];
	mul.f32 	%f68, %f67, %f67;
	sub.f32 	%f69, %f66, %f68;
	mul.f32 	%f70, %f69, 0f42C80000;
	fma.rn.f32 	%f71, %f69, %f70, %f65;
	add.f32 	%f72, %f67, 0fBF800000;
	fma.rn.f32 	%f128, %f72, %f72, %f71;
	st.global.f32 	[%rd2], %f128;
	add.s32 	%r30, %r30, 8;
	add.s32 	%r29, %r29, 8;
	setp.ne.s32 	%p4, %r30, 0;
	@%p4 bra 	$L__BB1_4;
$L__BB1_5:
	setp.eq.s32 	%p5, %r4, 0;
	@%p5 bra 	$L__BB1_13;
	and.b32  	%r12, %r2, 3;
	setp.lt.u32 	%p6, %r4, 4;
	@%p6 bra 	$L__BB1_8;
	add.s32 	%r25, %r32, %r3;
	mul.wide.s32 	%rd10, %r25, 4;
	add.s64 	%rd11, %rd1, %rd10;
	ld.global.f32 	%f73, [%rd11+4];
	ld.global.f32 	%f74, [%rd11];
	mul.f32 	%f75, %f74, %f74;
	sub.f32 	%f76, %f73, %f75;
	mul.f32 	%f77, %f76, 0f42C80000;
	fma.rn.f32 	%f78, %f76, %f77, %f128;
	add.f32 	%f79, %f74, 0fBF800000;
	fma.rn.f32 	%f80, %f79, %f79, %f78;
	st.global.f32 	[%rd2], %f80;
	ld.global.f32 	%f81, [%rd11+8];
	ld.global.f32 	%f82, [%rd11+4];
	mul.f32 	%f83, %f82, %f82;
	sub.f32 	%f84, %f81, %f83;
	mul.f32 	%f85, %f84, 0f42C80000;
	fma.rn.f32 	%f86, %f84, %f85, %f80;
	add.f32 	%f87, %f82, 0fBF800000;
	fma.rn.f32 	%f88, %f87, %f87, %f86;
	st.global.f32 	[%rd2], %f88;
	ld.global.f32 	%f89, [%rd11+12];
	ld.global.f32 	%f90, [%rd11+8];
	mul.f32 	%f91, %f90, %f90;
	sub.f32 	%f92, %f89, %f91;
	mul.f32 	%f93, %f92, 0f42C80000;
	fma.rn.f32 	%f94, %f92, %f93, %f88;
	add.f32 	%f95, %f90, 0fBF800000;
	fma.rn.f32 	%f96, %f95, %f95, %f94;
	st.global.f32 	[%rd2], %f96;
	ld.global.f32 	%f97, [%rd11+16];
	ld.global.f32 	%f98, [%rd11+12];
	mul.f32 	%f99, %f98, %f98;
	sub.f32 	%f100, %f97, %f99;
	mul.f32 	%f101, %f100, 0f42C80000;
	fma.rn.f32 	%f102, %f100, %f101, %f96;
	add.f32 	%f103, %f98, 0fBF800000;
	fma.rn.f32 	%f128, %f103, %f103, %f102;
	st.global.f32 	[%rd2], %f128;
	add.s32 	%r32, %r32, 4;
$L__BB1_8:
	setp.eq.s32 	%p7, %r12, 0;
	@%p7 bra 	$L__BB1_13;
	setp.eq.s32 	%p8, %r12, 1;
	@%p8 bra 	$L__BB1_11;
	add.s32 	%r26, %r32, %r3;
	mul.wide.s32 	%rd12, %r26, 4;
	add.s64 	%rd13, %rd1, %rd12;
	ld.global.f32 	%f104, [%rd13+4];
	ld.global.f32 	%f105, [%rd13];
	mul.f32 	%f106, %f105, %f105;
	sub.f32 	%f107, %f104, %f106;
	mul.f32 	%f108, %f107, 0f42C80000;
	fma.rn.f32 	%f109, %f107, %f108, %f128;
	add.f32 	%f110, %f105, 0fBF800000;
	fma.rn.f32 	%f111, %f110, %f110, %f109;
	st.global.f32 	[%rd2], %f111;
	ld.global.f32 	%f112, [%rd13+8];
	ld.global.f32 	%f113, [%rd13+4];
	mul.f32 	%f114, %f113, %f113;
	sub.f32 	%f115, %f112, %f114;
	mul.f32 	%f116, %f115, 0f42C80000;
	fma.rn.f32 	%f117, %f115, %f116, %f111;
	add.f32 	%f118, %f113, 0fBF800000;
	fma.rn.f32 	%f128, %f118, %f118, %f117;
	st.global.f32 	[%rd2], %f128;
	add.s32 	%r32, %r32, 2;
$L__BB1_11:
	and.b32  	%r27, %r17, 1;
	setp.eq.b32 	%p9, %r27, 1;
	not.pred 	%p10, %p9;
	@%p10 bra 	$L__BB1_13;
	add.s32 	%r28, %r32, %r3;
	mul.wide.s32 	%rd14, %r28, 4;
	add.s64 	%rd15, %rd1, %rd14;
	ld.global.f32 	%f119, [%rd15+4];
	ld.global.f32 	%f120, [%rd15];
	mul.f32 	%f121, %f120, %f120;
	sub.f32 	%f122, %f119, %f121;
	mul.f32 	%f123, %f122, 0f42C80000;
	fma.rn.f32 	%f124, %f122, %f123, %f128;
	add.f32 	%f125, %f120, 0fBF800000;
	fma.rn.f32 	%f126, %f125, %f125, %f124;
	st.global.f32 	[%rd2], %f126;
$L__BB1_13:
	ret;

}
	// .globl	_Z26evaluate_simplex_rastriginPfS_i
.visible .entry _Z26evaluate_simplex_rastriginPfS_i(
	.param .u64 .ptr .align 1 _Z26evaluate_simplex_rastriginPfS_i_param_0,
	.param .u64 .ptr .align 1 _Z26evaluate_simplex_rastriginPfS_i_param_1,
	.param .u32 _Z26evaluate_simplex_rastriginPfS_i_param_2
)
{
	.local .align 4 .b8 	__local_depot2[28];
	.reg .b64 	%SP;
	.reg .b64 	%SPL;
	.reg .pred 	%p<12>;
	.reg .b32 	%r<54>;
	.reg .b32 	%f<36>;
	.reg .b64 	%rd<29>;
	.reg .b64 	%fd<5>;

	mov.u64 	%SPL, __local_depot2;
	ld.param.u64 	%rd11, [_Z26evaluate_simplex_rastriginPfS_i_param_0];
	ld.param.u64 	%rd12, [_Z26evaluate_simplex_rastriginPfS_i_param_1];
	ld.param.u32 	%r20, [_Z26evaluate_simplex_rastriginPfS_i_param_2];
	add.u64 	%rd1, %SPL, 0;
	mov.u32 	%r21, %tid.x;
	mov.u32 	%r22, %ctaid.x;
	mov.u32 	%r23, %ntid.x;
	mad.lo.s32 	%r1, %r22, %r23, %r21;
	setp.ge.s32 	%p1, %r1, %r20;
	@%p1 bra 	$L__BB2_12;
	cvta.to.global.u64 	%rd14, %rd12;
	mul.wide.s32 	%rd15, %r1, 4;
	add.s64 	%rd2, %rd14, %rd15;
	mov.b32 	%r24, 0;
	st.global.u32 	[%rd2], %r24;
	add.s32 	%r2, %r20, -1;
	setp.lt.s32 	%p2, %r20, 2;
	@%p2 bra 	$L__BB2_12;
	mul.lo.s32 	%r3, %r2, %r1;
	cvta.to.global.u64 	%rd3, %rd11;
	mov.b32 	%r49, 0;
	mov.f32 	%f34, 0f00000000;
	mov.u64 	%rd18, __cudart_i2opi_f;
$L__BB2_3:
	add.s32 	%r26, %r49, %r3;
	mul.wide.s32 	%rd16, %r26, 4;
	add.s64 	%rd17, %rd3, %rd16;
	ld.global.f32 	%f11, [%rd17];
	fma.rn.f32 	%f2, %f11, %f11, %f34;
	cvt.f64.f32 	%fd1, %f11;
	mul.f64 	%fd2, %fd1, 0d401921FB54442D11;
	cvt.rn.f32.f64 	%f3, %fd2;
	mul.f32 	%f12, %f3, 0f3F22F983;
	cvt.rni.s32.f32 	%r53, %f12;
	cvt.rn.f32.s32 	%f13, %r53;
	fma.rn.f32 	%f14, %f13, 0fBFC90FDA, %f3;
	fma.rn.f32 	%f15, %f13, 0fB3A22168, %f14;
	fma.rn.f32 	%f35, %f13, 0fA7C234C5, %f15;
	abs.f32 	%f5, %f3;
	setp.ltu.f32 	%p3, %f5, 0f47CE4780;
	@%p3 bra 	$L__BB2_11;
	setp.neu.f32 	%p4, %f5, 0f7F800000;
	@%p4 bra 	$L__BB2_6;
	mov.f32 	%f18, 0f00000000;
	mul.rn.f32 	%f35, %f3, %f18;
	mov.b32 	%r53, 0;
	bra.uni 	$L__BB2_11;
$L__BB2_6:
	mov.b32 	%r6, %f3;
	shl.b32 	%r28, %r6, 8;
	or.b32  	%r7, %r28, -2147483648;
	mov.b64 	%rd28, 0;
	mov.b32 	%r50, 0;
	mov.u64 	%rd26, %rd18;
	mov.u64 	%rd27, %rd1;
$L__BB2_7:
	.pragma "nounroll";
	ld.global.nc.u32 	%r29, [%rd26];
	mad.wide.u32 	%rd20, %r29, %r7, %rd28;
	shr.u64 	%rd28, %rd20, 32;
	st.local.u32 	[%rd27], %rd20;
	add.s32 	%r50, %r50, 1;
	add.s64 	%rd27, %rd27, 4;
	add.s64 	%rd26, %rd26, 4;
	setp.ne.s32 	%p5, %r50, 6;
	@%p5 bra 	$L__BB2_7;
	shr.u32 	%r30, %r6, 23;
	st.local.u32 	[%rd1+24], %rd28;
	and.b32  	%r10, %r30, 31;
	and.b32  	%r31, %r30, 224;
	add.s32 	%r32, %r31, -128;
	shr.u32 	%r33, %r32, 5;
	mul.wide.u32 	%rd21, %r33, 4;
	sub.s64 	%rd10, %rd1, %rd21;
	ld.local.u32 	%r51, [%rd10+24];
	ld.local.u32 	%r52, [%rd10+20];
	setp.eq.s32 	%p6, %r10, 0;
	@%p6 bra 	$L__BB2_10;
	shf.l.wrap.b32 	%r51, %r52, %r51, %r10;
	ld.local.u32 	%r34, [%rd10+16];
	shf.l.wrap.b32 	%r52, %r34, %r52, %r10;
$L__BB2_10:
	shr.u32 	%r35, %r51, 30;
	shf.l.wrap.b32 	%r36, %r52, %r51, 2;
	shl.b32 	%r37, %r52, 2;
	shr.u32 	%r38, %r36, 31;
	add.s32 	%r39, %r38, %r35;
	neg.s32 	%r40, %r39;
	setp.lt.s32 	%p7, %r6, 0;
	selp.b32 	%r53, %r40, %r39, %p7;
	xor.b32  	%r41, %r36, %r6;
	shr.s32 	%r42, %r36, 31;
	xor.b32  	%r43, %r42, %r36;
	xor.b32  	%r44, %r42, %r37;
	cvt.u64.u32 	%rd22, %r43;
	shl.b64 	%rd23, %rd22, 32;
	cvt.u64.u32 	%rd24, %r44;
	or.b64  	%rd25, %rd23, %rd24;
	cvt.rn.f64.s64 	%fd3, %rd25;
	mul.f64 	%fd4, %fd3, 0d3BF921FB54442D19;
	cvt.rn.f32.f64 	%f16, %fd4;
	neg.f32 	%f17, %f16;
	setp.lt.s32 	%p8, %r41, 0;
	selp.f32 	%f35, %f17, %f16, %p8;
$L__BB2_11:
	add.s32 	%r46, %r53, 1;
	mul.rn.f32 	%f19, %f35, %f35;
	and.b32  	%r47, %r53, 1;
	setp.eq.b32 	%p9, %r47, 1;
	selp.f32 	%f20, %f35, 0f3F800000, %p9;
	fma.rn.f32 	%f21, %f19, %f20, 0f00000000;
	fma.rn.f32 	%f22, %f19, 0f37CBAC00, 0fBAB607ED;
	selp.f32 	%f23, 0fB94D4153, %f22, %p9;
	selp.f32 	%f24, 0f3C0885E4, 0f3D2AAABB, %p9;
	fma.rn.f32 	%f25, %f23, %f19, %f24;
	selp.f32 	%f26, 0fBE2AAAA8, 0fBEFFFFFF, %p9;
	fma.rn.f32 	%f27, %f25, %f19, %f26;
	fma.rn.f32 	%f28, %f27, %f21, %f20;
	and.b32  	%r48, %r46, 2;
	setp.eq.s32 	%p10, %r48, 0;
	mov.f32 	%f29, 0f00000000;
	sub.f32 	%f30, %f29, %f28;
	selp.f32 	%f31, %f28, %f30, %p10;
	mul.f32 	%f32, %f31, 0f41200000;
	add.f32 	%f33, %f2, 0f41200000;
	sub.f32 	%f34, %f33, %f32;
	st.global.f32 	[%rd2], %f34;
	add.s32 	%r49, %r49, 1;
	setp.ne.s32 	%p11, %r49, %r2;
	@%p11 bra 	$L__BB2_3;
$L__BB2_12:
	ret;

}


// ===== COMPILED SASS (sm_100) =====

	.target	sm_100

	.elftype	@"ET_EXEC"


//--------------------- .note.nv.tkinfo           --------------------------
	.section	.note.nv.tkinfo,"",@"SHT_NOTE"
	.sectionflags	@"SHF_NOTE_NV_TKINFO"
	.tkinfo
        /*0018*/ 	.word	0x00000002
        /*0030*/ 	.string	""
        /*0030*/ 	.string	"ptxas"
        /*0030*/ 	.string	"Cuda compilation tools, release 13.0, V13.0.88"
        /*0030*/ 	.string	"Build cuda_13.0.r13.0/compiler.36424714_0"
        /*0030*/ 	.string	"-arch sm_100 -m 64 "



//--------------------- .note.nv.cuinfo           --------------------------
	.section	.note.nv.cuinfo,"",@"SHT_NOTE"
	.sectionflags	@"SHF_NOTE_NV_CUINFO"
        /*0018*/ 	.short	0x0002
        /*001a*/ 	.short	0x0064
        /*001c*/ 	.short	0x0082
	.zero		2


//--------------------- .nv.info                  --------------------------
	.section	.nv.info,"",@"SHT_CUDA_INFO"
	.align	4


	//----- nvinfo : EIATTR_REGCOUNT
	.align		4
        /*0000*/ 	.byte	0x04, 0x2f
        /*0002*/ 	.short	(.L_2 - .L_1)
	.align		4
.L_1:
        /*0004*/ 	.word	index@(_Z23evaluate_simplex_spherePfS_i)
        /*0008*/ 	.word	0x00000016


	//----- nvinfo : EIATTR_FRAME_SIZE
	.align		4
.L_2:
        /*000c*/ 	.byte	0x04, 0x11
        /*000e*/ 	.short	(.L_4 - .L_3)
	.align		4
.L_3:
        /*0010*/ 	.word	index@(_Z23evaluate_simplex_spherePfS_i)
        /*0014*/ 	.word	0x00000000


	//----- nvinfo : EIATTR_REGCOUNT
	.align		4
.L_4:
        /*0018*/ 	.byte	0x04, 0x2f
        /*001a*/ 	.short	(.L_6 - .L_5)
	.align		4
.L_5:
        /*001c*/ 	.word	index@(_Z27evaluate_simplex_rosenbrockPfS_i)
        /*0020*/ 	.word	0x00000014


	//----- nvinfo : EIATTR_FRAME_SIZE
	.align		4
.L_6:
        /*0024*/ 	.byte	0x04, 0x11
        /*0026*/ 	.short	(.L_8 - .L_7)
	.align		4
.L_7:
        /*0028*/ 	.word	index@(_Z27evaluate_simplex_rosenbrockPfS_i)
        /*002c*/ 	.word	0x00000000


	//----- nvinfo : EIATTR_REGCOUNT
	.align		4
.L_8:
        /*0030*/ 	.byte	0x04, 0x2f
        /*0032*/ 	.short	(.L_10 - .L_9)
	.align		4
.L_9:
        /*0034*/ 	.word	index@(_Z26evaluate_simplex_rastriginPfS_i)
        /*0038*/ 	.word	0x00000017


	//----- nvinfo : EIATTR_FRAME_SIZE
	.align		4
.L_10:
        /*003c*/ 	.byte	0x04, 0x11
        /*003e*/ 	.short	(.L_12 - .L_11)
	.align		4
.L_11:
        /*0040*/ 	.word	index@(_Z26evaluate_simplex_rastriginPfS_i)
        /*0044*/ 	.word	0x00000000


	//----- nvinfo : EIATTR_MIN_STACK_SIZE
	.align		4
.L_12:
        /*0048*/ 	.byte	0x04, 0x12
        /*004a*/ 	.short	(.L_14 - .L_13)
	.align		4
.L_13:
        /*004c*/ 	.word	index@(_Z26evaluate_simplex_rastriginPfS_i)
        /*0050*/ 	.word	0x00000000


	//----- nvinfo : EIATTR_MIN_STACK_SIZE
	.align		4
.L_14:
        /*0054*/ 	.byte	0x04, 0x12
        /*0056*/ 	.short	(.L_16 - .L_15)
	.align		4
.L_15:
        /*0058*/ 	.word	index@(_Z27evaluate_simplex_rosenbrockPfS_i)
        /*005c*/ 	.word	0x00000000


	//----- nvinfo : EIATTR_MIN_STACK_SIZE
	.align		4
.L_16:
        /*0060*/ 	.byte	0x04, 0x12
        /*0062*/ 	.short	(.L_18 - .L_17)
	.align		4
.L_17:
        /*0064*/ 	.word	index@(_Z23evaluate_simplex_spherePfS_i)
        /*0068*/ 	.word	0x00000000
.L_18:


//--------------------- .nv.compat                --------------------------
	.section	.nv.compat,"",@"SHT_CUDA_COMPAT_INFO"
	.align	4
        /*0000*/ 	.byte	0x02, 0x09, 0x00, 0x00, 0x02, 0x02, 0x01, 0x00, 0x02, 0x05, 0x05, 0x00, 0x03, 0x07, 0x01, 0x01
        /*0010*/ 	.byte	0x02, 0x03, 0x00, 0x00, 0x02, 0x06, 0x01, 0x00, 0x04, 0x0b, 0x08, 0x00, 0x01, 0x00, 0x00, 0x00
        /*0020*/ 	.byte	0x00, 0x00, 0x00, 0x00


//--------------------- .nv.info._Z26evaluate_simplex_rastriginPfS_i --------------------------
	.section	.nv.info._Z26evaluate_simplex_rastriginPfS_i,"",@"SHT_CUDA_INFO"
	.sectionflags	@""
	.align	4


	//----- nvinfo : EIATTR_CUDA_API_VERSION
	.align		4
        /*0000*/ 	.byte	0x04, 0x37
        /*0002*/ 	.short	(.L_20 - .L_19)
.L_19:
        /*0004*/ 	.word	0x00000082


	//----- nvinfo : EIATTR_KPARAM_INFO
	.align		4
.L_20:
        /*0008*/ 	.byte	0x04, 0x17
        /*000a*/ 	.short	(.L_22 - .L_21)
.L_21:
        /*000c*/ 	.word	0x00000000
        /*0010*/ 	.short	0x0002
        /*0012*/ 	.short	0x0010
        /*0014*/ 	.byte	0x00, 0xf0, 0x11, 0x00


	//----- nvinfo : EIATTR_KPARAM_INFO
	.align		4
.L_22:
        /*0018*/ 	.byte	0x04, 0x17
        /*001a*/ 	.short	(.L_24 - .L_23)
.L_23:
        /*001c*/ 	.word	0x00000000
        /*0020*/ 	.short	0x0001
        /*0022*/ 	.short	0x0008
        /*0024*/ 	.byte	0x00, 0xf5, 0x21, 0x00


	//----- nvinfo : EIATTR_KPARAM_INFO
	.align		4
.L_24:
        /*0028*/ 	.byte	0x04, 0x17
        /*002a*/ 	.short	(.L_26 - .L_25)
.L_25:
        /*002c*/ 	.word	0x00000000
        /*0030*/ 	.short	0x0000
        /*0032*/ 	.short	0x0000
        /*0034*/ 	.byte	0x00, 0xf5, 0x21, 0x00


	//----- nvinfo : EIATTR_SPARSE_MMA_MASK
	.align		4
.L_26:
        /*0038*/ 	.byte	0x03, 0x50
        /*003a*/ 	.short	0x0000


	//----- nvinfo : EIATTR_MAXREG_COUNT
	.align		4
        /*003c*/ 	.byte	0x03, 0x1b
        /*003e*/ 	.short	0x00ff


	//----- nvinfo : EIATTR_MERCURY_ISA_VERSION
	.align		4
        /*0040*/ 	.byte	0x03, 0x5f
        /*0042*/ 	.short	0x0101


	//----- nvinfo : EIATTR_VRC_CTA_INIT_COUNT
	.align		4
        /*0044*/ 	.byte	0x02, 0x4a
	.zero		1
	.zero		1


	//----- nvinfo : EIATTR_EXIT_INSTR_OFFSETS
	.align		4
        /*0048*/ 	.byte	0x04, 0x1c
        /*004a*/ 	.short	(.L_28 - .L_27)


	//   ....[0]....
.L_27:
        /*004c*/ 	.word	0x00000070


	//   ....[1]....
        /*0050*/ 	.word	0x000000d0


	//   ....[2]....
        /*0054*/ 	.word	0x000009d0


	//----- nvinfo : EIATTR_CRS_STACK_SIZE
	.align		4
.L_28:
        /*0058*/ 	.byte	0x04, 0x1e
        /*005a*/ 	.short	(.L_30 - .L_29)
.L_29:
        /*005c*/ 	.word	0x00000000


	//----- nvinfo : EIATTR_CBANK_PARAM_SIZE
	.align		4
.L_30:
        /*0060*/ 	.byte	0x03, 0x19
        /*0062*/ 	.short	0x0014


	//----- nvinfo : EIATTR_PARAM_CBANK
	.align		4
        /*0064*/ 	.byte	0x04, 0x0a
        /*0066*/ 	.short	(.L_32 - .L_31)
	.align		4
.L_31:
        /*0068*/ 	.word	index@(.nv.constant0._Z26evaluate_simplex_rastriginPfS_i)
        /*006c*/ 	.short	0x0380
        /*006e*/ 	.short	0x0014


	//----- nvinfo : EIATTR_SW_WAR
	.align		4
.L_32:
        /*0070*/ 	.byte	0x04, 0x36
        /*0072*/ 	.short	(.L_34 - .L_33)
.L_33:
        /*0074*/ 	.word	0x00000008
.L_34:


//--------------------- .nv.info._Z27evaluate_simplex_rosenbrockPfS_i --------------------------
	.section	.nv.info._Z27evaluate_simplex_rosenbrockPfS_i,"",@"SHT_CUDA_INFO"
	.sectionflags	@""
	.align	4


	//----- nvinfo : EIATTR_CUDA_API_VERSION
	.align		4
        /*0000*/ 	.byte	0x04, 0x37
        /*0002*/ 	.short	(.L_36 - .L_35)
.L_35:
        /*0004*/ 	.word	0x00000082


	//----- nvinfo : EIATTR_KPARAM_INFO
	.align		4
.L_36:
        /*0008*/ 	.byte	0x04, 0x17
        /*000a*/ 	.short	(.L_38 - .L_37)
.L_37:
        /*000c*/ 	.word	0x00000000
        /*0010*/ 	.short	0x0002
        /*0012*/ 	.short	0x0010
        /*0014*/ 	.byte	0x00, 0xf0, 0x11, 0x00


	//----- nvinfo : EIATTR_KPARAM_INFO
	.align		4
.L_38:
        /*0018*/ 	.byte	0x04, 0x17
        /*001a*/ 	.short	(.L_40 - .L_39)
.L_39:
        /*001c*/ 	.word	0x00000000
        /*0020*/ 	.short	0x0001
        /*0022*/ 	.short	0x0008
        /*0024*/ 	.byte	0x00, 0xf5, 0x21, 0x00


	//----- nvinfo : EIATTR_KPARAM_INFO
	.align		4
.L_40:
        /*0028*/ 	.byte	0x04, 0x17
        /*002a*/ 	.short	(.L_42 - .L_41)
.L_41:
        /*002c*/ 	.word	0x00000000
        /*0030*/ 	.short	0x0000
        /*0032*/ 	.short	0x0000
        /*0034*/ 	.byte	0x00, 0xf5, 0x21, 0x00


	//----- nvinfo : EIATTR_SPARSE_MMA_MASK
	.align		4
.L_42:
        /*0038*/ 	.byte	0x03, 0x50
        /*003a*/ 	.short	0x0000


	//----- nvinfo : EIATTR_MAXREG_COUNT
	.align		4
        /*003c*/ 	.byte	0x03, 0x1b
        /*003e*/ 	.short	0x00ff


	//----- nvinfo : EIATTR_MERCURY_ISA_VERSION
	.align		4
        /*0040*/ 	.byte	0x03, 0x5f
        /*0042*/ 	.short	0x0101


	//----- nvinfo : EIATTR_VRC_CTA_INIT_COUNT
	.align		4
        /*0044*/ 	.byte	0x02, 0x4a
	.zero		1
	.zero		1


	//----- nvinfo : EIATTR_EXIT_INSTR_OFFSETS
	.align		4
        /*0048*/ 	.byte	0x04, 0x1c
        /*004a*/ 	.short	(.L_44 - .L_43)


	//   ....[0]....
.L_43:
        /*004c*/ 	.word	0x00000070


	//   ....[1]....
        /*0050*/ 	.word	0x000000d0


	//   ....[2]....
        /*0054*/ 	.word	0x00000660


	//   ....[3]....
        /*0058*/ 	.word	0x000008f0


	//   ....[4]....
        /*005c*/ 	.word	0x00000a80


	//   ....[5]....
        /*0060*/ 	.word	0x00000b40


	//----- nvinfo : EIATTR_CBANK_PARAM_SIZE
	.align		4
.L_44:
        /*0064*/ 	.byte	0x03, 0x19
        /*0066*/ 	.short	0x0014


	//----- nvinfo : EIATTR_PARAM_CBANK
	.align		4
        /*0068*/ 	.byte	0x04, 0x0a
        /*006a*/ 	.short	(.L_46 - .L_45)
	.align		4
.L_45:
        /*006c*/ 	.word	index@(.nv.constant0._Z27evaluate_simplex_rosenbrockPfS_i)
        /*0070*/ 	.short	0x0380
        /*0072*/ 	.short	0x0014


	//----- nvinfo : EIATTR_SW_WAR
	.align		4
.L_46:
        /*0074*/ 	.byte	0x04, 0x36
        /*0076*/ 	.short	(.L_48 - .L_47)
.L_47:
        /*0078*/ 	.word	0x00000008
.L_48:


//--------------------- .nv.info._Z23evaluate_simplex_spherePfS_i --------------------------
	.section	.nv.info._Z23evaluate_simplex_spherePfS_i,"",@"SHT_CUDA_INFO"
	.sectionflags	@""
	.align	4


	//----- nvinfo : EIATTR_CUDA_API_VERSION
	.align		4
        /*0000*/ 	.byte	0x04, 0x37
        /*0002*/ 	.short	(.L_50 - .L_49)
.L_49:
        /*0004*/ 	.word	0x00000082


	//----- nvinfo : EIATTR_KPARAM_INFO
	.align		4
.L_50:
        /*0008*/ 	.byte	0x04, 0x17
        /*000a*/ 	.short	(.L_52 - .L_51)
.L_51:
        /*000c*/ 	.word	0x00000000
        /*0010*/ 	.short	0x0002
        /*0012*/ 	.short	0x0010
        /*0014*/ 	.byte	0x00, 0xf0, 0x11, 0x00


	//----- nvinfo : EIATTR_KPARAM_INFO
	.align		4
.L_52:
        /*0018*/ 	.byte	0x04, 0x17
        /*001a*/ 	.short	(.L_54 - .L_53)
.L_53:
        /*001c*/ 	.word	0x00000000
        /*0020*/ 	.short	0x0001
        /*0022*/ 	.short	0x0008
        /*0024*/ 	.byte	0x00, 0xf5, 0x21, 0x00


	//----- nvinfo : EIATTR_KPARAM_INFO
	.align		4
.L_54:
        /*0028*/ 	.byte	0x04, 0x17
        /*002a*/ 	.short	(.L_56 - .L_55)
.L_55:
        /*002c*/ 	.word	0x00000000
        /*0030*/ 	.short	0x0000
        /*0032*/ 	.short	0x0000
        /*0034*/ 	.byte	0x00, 0xf5, 0x21, 0x00


	//----- nvinfo : EIATTR_SPARSE_MMA_MASK
	.align		4
.L_56:
        /*0038*/ 	.byte	0x03, 0x50
        /*003a*/ 	.short	0x0000


	//----- nvinfo : EIATTR_MAXREG_COUNT
	.align		4
        /*003c*/ 	.byte	0x03, 0x1b
        /*003e*/ 	.short	0x00ff


	//----- nvinfo : EIATTR_MERCURY_ISA_VERSION
	.align		4
        /*0040*/ 	.byte	0x03, 0x5f
        /*0042*/ 	.short	0x0101


	//----- nvinfo : EIATTR_VRC_CTA_INIT_COUNT
	.align		4
        /*0044*/ 	.byte	0x02, 0x4a
	.zero		1
	.zero		1


	//----- nvinfo : EIATTR_EXIT_INSTR_OFFSETS
	.align		4
        /*0048*/ 	.byte	0x04, 0x1c
        /*004a*/ 	.short	(.L_58 - .L_57)


	//   ....[0]....
.L_57:
        /*004c*/ 	.word	0x00000070


	//   ....[1]....
        /*0050*/ 	.word	0x000000d0


	//   ....[2]....
        /*0054*/ 	.word	0x00000550


	//   ....[3]....
        /*0058*/ 	.word	0x00000760


	//   ....[4]....
        /*005c*/ 	.word	0x000008b0


	//   ....[5]....
        /*0060*/ 	.word	0x00000970


	//----- nvinfo : EIATTR_CBANK_PARAM_SIZE
	.align		4
.L_58:
        /*0064*/ 	.byte	0x03, 0x19
        /*0066*/ 	.short	0x0014


	//----- nvinfo : EIATTR_PARAM_CBANK
	.align		4
        /*0068*/ 	.byte	0x04, 0x0a
        /*006a*/ 	.short	(.L_60 - .L_59)
	.align		4
.L_59:
        /*006c*/ 	.word	index@(.nv.constant0._Z23evaluate_simplex_spherePfS_i)
        /*0070*/ 	.short	0x0380
        /*0072*/ 	.short	0x0014


	//----- nvinfo : EIATTR_SW_WAR
	.align		4
.L_60:
        /*0074*/ 	.byte	0x04, 0x36
        /*0076*/ 	.short	(.L_62 - .L_61)
.L_61:
        /*0078*/ 	.word	0x00000008
.L_62:


//--------------------- .nv.callgraph             --------------------------
	.section	.nv.callgraph,"",@"SHT_CUDA_CALLGRAPH"
	.align	4
	.sectionentsize	8
	.align		4
        /*0000*/ 	.word	0x00000000
	.align		4
        /*0004*/ 	.word	0xffffffff
	.align		4
        /*0008*/ 	.word	0x00000000
	.align		4
        /*000c*/ 	.word	0xfffffffe
	.align		4
        /*0010*/ 	.word	0x00000000
	.align		4
        /*0014*/ 	.word	0xfffffffd
	.align		4
        /*0018*/ 	.word	0x00000000
	.align		4
        /*001c*/ 	.word	0xfffffffc


//--------------------- .nv.constant4             --------------------------
	.section	.nv.constant4,"a",@progbits
	.align	8
	.align		8
.nv.constant4:
        /*0000*/ 	.dword	__cudart_i2opi_f


//--------------------- .text._Z26evaluate_simplex_rastriginPfS_i --------------------------
	.section	.text._Z26evaluate_simplex_rastriginPfS_i,"ax",@progbits
	.align	128
        .global         _Z26evaluate_simplex_rastriginPfS_i
        .type           _Z26evaluate_simplex_rastriginPfS_i,@function
        .size           _Z26evaluate_simplex_rastriginPfS_i,(.L_x_18 - _Z26evaluate_simplex_rastriginPfS_i)
        .other          _Z26evaluate_simplex_rastriginPfS_i,@"STO_CUDA_ENTRY STV_DEFAULT"
_Z26evaluate_simplex_rastriginPfS_i:
.text._Z26evaluate_simplex_rastriginPfS_i:
[----:B------:R-:W-:Y:S01]  /*0000*/  LDC R1, c[0x0][0x37c] ;  /* 0x0000df00ff017b82 */ /* 0x000fe20000000800 */
[----:B------:R-:W0:Y:S07]  /*0010*/  S2R R5, SR_TID.X ;  /* 0x0000000000057919 */ /* 0x000e2e0000002100 */
[----:B------:R-:W0:Y:S08]  /*0020*/  S2UR UR4, SR_CTAID.X ;  /* 0x00000000000479c3 */ /* 0x000e300000002500 */
[----:B------:R-:W0:Y:S08]  /*0030*/  LDC R0, c[0x0][0x360] ;  /* 0x0000d800ff007b82 */ /* 0x000e300000000800 */
[----:B------:R-:W1:Y:S01]  /*0040*/  LDC R4, c[0x0][0x390] ;  /* 0x0000e400ff047b82 */ /* 0x000e620000000800 */
[----:B0-----:R-:W-:-:S05]  /*0050*/  IMAD R5, R0, UR4, R5 ;  /* 0x0000000400057c24 */ /* 0x001fca000f8e0205 */
[----:B-1----:R-:W-:-:S13]  /*0060*/  ISETP.GE.AND P0, PT, R5, R4, PT ;  /* 0x000000040500720c */ /* 0x002fda0003f06270 */
[----:B------:R-:W-:Y:S05]  /*0070*/  @P0 EXIT ;  /* 0x000000000000094d */ /* 0x000fea0003800000 */
[----:B------:R-:W0:Y:S01]  /*0080*/  LDC.64 R2, c[0x0][0x388] ;  /* 0x0000e200ff027b82 */ /* 0x000e220000000a00 */
[----:B------:R-:W1:Y:S01]  /*0090*/  LDCU.64 UR8, c[0x0][0x358] ;  /* 0x00006b00ff0877ac */ /* 0x000e620008000a00 */
[----:B------:R-:W-:Y:S01]  /*00a0*/  ISETP.GE.AND P0, PT, R4, 0x2, PT ;  /* 0x000000020400780c */ /* 0x000fe20003f06270 */
[----:B0-----:R-:W-:-:S05]  /*00b0*/  IMAD.WIDE R2, R5, 0x4, R2 ;  /* 0x0000000405027825 */ /* 0x001fca00078e0202 */
[----:B-1----:R0:W-:Y:S07]  /*00c0*/  STG.E desc[UR8][R2.64], RZ ;  /* 0x000000ff02007986 */ /* 0x0021ee000c101908 */
[----:B------:R-:W-:Y:S05]  /*00d0*/  @!P0 EXIT ;  /* 0x000000000000894d */ /* 0x000fea0003800000 */
[----:B------:R-:W-:Y:S01]  /*00e0*/  VIADD R4, R4, 0xffffffff ;  /* 0xffffffff04047836 */ /* 0x000fe20000000000 */
[----:B------:R-:W-:Y:S01]  /*00f0*/  UMOV UR4, URZ ;  /* 0x000000ff00047c82 */ /* 0x000fe20008000000 */
[----:B------:R-:W-:Y:S02]  /*0100*/  IMAD.MOV.U32 R7, RZ, RZ, RZ ;  /* 0x000000ffff077224 */ /* 0x000fe400078e00ff */
[----:B------:R-:W-:-:S07]  /*0110*/  IMAD R5, R5, R4, RZ ;  /* 0x0000000405057224 */ /* 0x000fce00078e02ff */
.L_x_5:
[----:B-1----:R-:W1:Y:S01]  /*0120*/  LDC.64 R8, c[0x0][0x380] ;  /* 0x0000e000ff087b82 */ /* 0x002e620000000a00 */
[----:B------:R-:W-:-:S04]  /*0130*/  VIADD R11, R5, UR4 ;  /* 0x00000004050b7c36 */ /* 0x000fc80008000000 */
[----:B-1----:R-:W-:-:S06]  /*0140*/  IMAD.WIDE R8, R11, 0x4, R8 ;  /* 0x000000040b087825 */ /* 0x002fcc00078e0208 */
[----:B------:R-:W2:Y:S01]  /*0150*/  LDG.E R8, desc[UR8][R8.64] ;  /* 0x0000000808087981 */ /* 0x000ea2000c1e1900 */
[----:B------:R-:W-:Y:S01]  /*0160*/  UMOV UR6, 0x54442d11 ;  /* 0x54442d1100067882 */ /* 0x000fe20000000000 */
[----:B------:R-:W-:Y:S01]  /*0170*/  UMOV UR7, 0x401921fb ;  /* 0x401921fb00077882 */ /* 0x000fe20000000000 */
[----:B------:R-:W-:Y:S01]  /*0180*/  BSSY.RECONVERGENT B0, `(.L_x_0) ;  /* 0x000006c000007945 */ /* 0x000fe20003800200 */
[----:B--2---:R-:W1:Y:S01]  /*0190*/  F2F.F64.F32 R10, R8 ;  /* 0x00000008000a7310 */ /* 0x004e620000201800 */
[----:B------:R-:W-:Y:S01]  /*01a0*/  FFMA R7, R8, R8, R7 ;  /* 0x0000000808077223 */ /* 0x000fe20000000007 */
[----:B-1----:R-:W-:-:S06]  /*01b0*/  DMUL R10, R10, UR6 ;  /* 0x000000060a0a7c28 */ /* 0x002fcc0008000000 */
[----:B------:R-:W1:Y:S02]  /*01c0*/  F2F.F32.F64 R0, R10 ;  /* 0x0000000a00007310 */ /* 0x000e640000301000 */
[C---:B-1----:R-:W-:Y:S01]  /*01d0*/  FMUL R12, R0.reuse, 0.63661974668502807617 ;  /* 0x3f22f983000c7820 */ /* 0x042fe20000400000 */
[----:B------:R-:W-:-:S05]  /*01e0*/  FSETP.GE.AND P0, PT, |R0|, 105615, PT ;  /* 0x47ce47800000780b */ /* 0x000fca0003f06200 */
[----:B------:R-:W1:Y:S02]  /*01f0*/  F2I.NTZ R19, R12 ;  /* 0x0000000c00137305 */ /* 0x000e640000203100 */
[----:B-1----:R-:W-:-:S05]  /*0200*/  I2FP.F32.S32 R13, R19 ;  /* 0x00000013000d7245 */ /* 0x002fca0000201400 */
[----:B------:R-:W-:-:S04]  /*0210*/  FFMA R20, R13, -1.5707962512969970703, R0 ;  /* 0xbfc90fda0d147823 */ /* 0x000fc80000000000 */
[----:B------:R-:W-:-:S04]  /*0220*/  FFMA R20, R13, -7.5497894158615963534e-08, R20 ;  /* 0xb3a221680d147823 */ /* 0x000fc80000000014 */
[----:B------:R-:W-:Y:S01]  /*0230*/  FFMA R20, R13, -5.3903029534742383927e-15, R20 ;  /* 0xa7c234c50d147823 */ /* 0x000fe20000000014 */
[----:B------:R-:W-:Y:S06]  /*0240*/  @!P0 BRA `(.L_x_1) ;  /* 0x00000004007c8947 */ /* 0x000fec0003800000 */
[----:B------:R-:W-:-:S13]  /*0250*/  FSETP.NEU.AND P0, PT, |R0|, +INF , PT ;  /* 0x7f8000000000780b */ /* 0x000fda0003f0d200 */
[----:B------:R-:W-:Y:S01]  /*0260*/  @!P0 FMUL R20, RZ, R0 ;  /* 0x00000000ff148220 */ /* 0x000fe20000400000 */
[----:B------:R-:W-:Y:S01]  /*0270*/  @!P0 IMAD.MOV.U32 R19, RZ, RZ, RZ ;  /* 0x000000ffff138224 */ /* 0x000fe200078e00ff */
[----:B------:R-:W-:Y:S06]  /*0280*/  @!P0 BRA `(.L_x_1) ;  /* 0x00000004006c8947 */ /* 0x000fec0003800000 */
[----:B------:R-:W-:Y:S01]  /*0290*/  SHF.L.U32 R9, R0, 0x8, RZ ;  /* 0x0000000800097819 */ /* 0x000fe200000006ff */
[----:B------:R-:W-:Y:S01]  /*02a0*/  IMAD.MOV.U32 R8, RZ, RZ, RZ ;  /* 0x000000ffff087224 */ /* 0x000fe200078e00ff */
[----:B------:R-:W1:Y:S01]  /*02b0*/  LDCU.64 UR10, c[0x4][URZ] ;  /* 0x01000000ff0a77ac */ /* 0x000e620008000a00 */
[----:B------:R-:W-:Y:S01]  /*02c0*/  IMAD.MOV.U32 R20, RZ, RZ, RZ ;  /* 0x000000ffff147224 */ /* 0x000fe200078e00ff */
[----:B------:R-:W-:Y:S01]  /*02d0*/  LOP3.LUT R19, R9, 0x80000000, RZ, 0xfc, !PT ;  /* 0x8000000009137812 */ /* 0x000fe200078efcff */
[----:B------:R-:W-:Y:S01]  /*02e0*/  UMOV UR6, URZ ;  /* 0x000000ff00067c82 */ /* 0x000fe20008000000 */
[----:B------:R-:W-:-:S05]  /*02f0*/  UMOV UR5, URZ ;  /* 0x000000ff00057c82 */ /* 0x000fca0008000000 */
.L_x_2:
[----:B-1----:R-:W-:Y:S02]  /*0300*/  IMAD.U32 R12, RZ, RZ, UR10 ;  /* 0x0000000aff0c7e24 */ /* 0x002fe4000f8e00ff */
[----:B------:R-:W-:-:S05]  /*0310*/  IMAD.U32 R13, RZ, RZ, UR11 ;  /* 0x0000000bff0d7e24 */ /* 0x000fca000f8e00ff */
[----:B------:R-:W2:Y:S01]  /*0320*/  LDG.E.CONSTANT R10, desc[UR8][R12.64] ;  /* 0x000000080c0a7981 */ /* 0x000ea2000c1e9900 */
[----:B------:R-:W-:Y:S01]  /*0330*/  UIADD3 UR5, UPT, UPT, UR5, 0x1, URZ ;  /* 0x0000000105057890 */ /* 0x000fe2000fffe0ff */
[C---:B------:R-:W-:Y:S01]  /*0340*/  ISETP.EQ.AND P0, PT, R20.reuse, RZ, PT ;  /* 0x000000ff1400720c */ /* 0x040fe20003f02270 */
[----:B------:R-:W-:Y:S01]  /*0350*/  UIADD3 UR10, UP1, UPT, UR10, 0x4, URZ ;  /* 0x000000040a0a7890 */ /* 0x000fe2000ff3e0ff */
[C---:B------:R-:W-:Y:S01]  /*0360*/  ISETP.EQ.AND P1, PT, R20.reuse, 0x4, PT ;  /* 0x000000041400780c */ /* 0x040fe20003f22270 */
[----:B------:R-:W-:Y:S01]  /*0370*/  UISETP.NE.AND UP0, UPT, UR5, 0x6, UPT ;  /* 0x000000060500788c */ /* 0x000fe2000bf05270 */
[C---:B------:R-:W-:Y:S01]  /*0380*/  ISETP.EQ.AND P2, PT, R20.reuse, 0x8, PT ;  /* 0x000000081400780c */ /* 0x040fe20003f42270 */
[----:B------:R-:W-:Y:S01]  /*0390*/  UIADD3.X UR11, UPT, UPT, URZ, UR11, URZ, UP1, !UPT ;  /* 0x0000000bff0b7290 */ /* 0x000fe20008ffe4ff */
[C---:B------:R-:W-:Y:S02]  /*03a0*/  ISETP.EQ.AND P3, PT, R20.reuse, 0xc, PT ;  /* 0x0000000c1400780c */ /* 0x040fe40003f62270 */
[----:B------:R-:W-:-:S02]  /*03b0*/  ISETP.EQ.AND P4, PT, R20, 0x10, PT ;  /* 0x000000101400780c */ /* 0x000fc40003f82270 */
[C---:B------:R-:W-:Y:S01]  /*03c0*/  ISETP.EQ.AND P5, PT, R20.reuse, 0x14, PT ;  /* 0x000000141400780c */ /* 0x040fe20003fa2270 */
[----:B------:R-:W-:Y:S02]  /*03d0*/  VIADD R20, R20, 0x4 ;  /* 0x0000000414147836 */ /* 0x000fe40000000000 */
[----:B--2---:R-:W-:-:S03]  /*03e0*/  IMAD.WIDE.U32 R10, R10, R19, RZ ;  /* 0x000000130a0a7225 */ /* 0x004fc600078e00ff */
[----:B------:R-:W-:-:S04]  /*03f0*/  IADD3 R9, P6, PT, R10, R8, RZ ;  /* 0x000000080a097210 */ /* 0x000fc80007fde0ff */
[----:B------:R-:W-:Y:S01]  /*0400*/  IADD3.X R8, PT, PT, R11, UR6, RZ, P6, !PT ;  /* 0x000000060b087c10 */ /* 0x000fe2000b7fe4ff */
[--C-:B------:R-:W-:Y:S01]  /*0410*/  @P1 IMAD.MOV.U32 R15, RZ, RZ, R9.reuse ;  /* 0x000000ffff0f1224 */ /* 0x100fe200078e0009 */
[-C--:B------:R-:W-:Y:S01]  /*0420*/  @P0 MOV R6, R9.reuse ;  /* 0x0000000900060202 */ /* 0x080fe20000000f00 */
[--C-:B------:R-:W-:Y:S01]  /*0430*/  @P2 IMAD.MOV.U32 R16, RZ, RZ, R9.reuse ;  /* 0x000000ffff102224 */ /* 0x100fe200078e0009 */
[----:B------:R-:W-:Y:S01]  /*0440*/  @P5 MOV R14, R9 ;  /* 0x00000009000e5202 */ /* 0x000fe20000000f00 */
[--C-:B------:R-:W-:Y:S02]  /*0450*/  @P3 IMAD.MOV.U32 R17, RZ, RZ, R9.reuse ;  /* 0x000000ffff113224 */ /* 0x100fe400078e0009 */
[----:B------:R-:W-:Y:S01]  /*0460*/  @P4 IMAD.MOV.U32 R18, RZ, RZ, R9 ;  /* 0x000000ffff124224 */ /* 0x000fe200078e0009 */
[----:B------:R-:W-:Y:S06]  /*0470*/  BRA.U UP0, `(.L_x_2) ;  /* 0xfffffffd00a07547 */ /* 0x000fec000b83ffff */
[----:B------:R-:W-:Y:S01]  /*0480*/  SHF.R.U32.HI R9, RZ, 0x17, R0 ;  /* 0x00000017ff097819 */ /* 0x000fe20000011600 */
[----:B------:R-:W-:Y:S03]  /*0490*/  BSSY.RECONVERGENT B1, `(.L_x_3) ;  /* 0x0000028000017945 */ /* 0x000fe60003800200 */
[C---:B------:R-:W-:Y:S02]  /*04a0*/  LOP3.LUT R10, R9.reuse, 0xe0, RZ, 0xc0, !PT ;  /* 0x000000e0090a7812 */ /* 0x040fe400078ec0ff */
[----:B------:R-:W-:-:S03]  /*04b0*/  LOP3.LUT P6, RZ, R9, 0x1f, RZ, 0xc0, !PT ;  /* 0x0000001f09ff7812 */ /* 0x000fc600078cc0ff */
[----:B------:R-:W-:-:S05]  /*04c0*/  VIADD R10, R10, 0xffffff80 ;  /* 0xffffff800a0a7836 */ /* 0x000fca0000000000 */
[----:B------:R-:W-:-:S05]  /*04d0*/  SHF.R.U32.HI R10, RZ, 0x5, R10 ;  /* 0x00000005ff0a7819 */ /* 0x000fca000001160a */
[----:B------:R-:W-:-:S05]  /*04e0*/  IMAD.U32 R13, R10, -0x4, RZ ;  /* 0xfffffffc0a0d7824 */ /* 0x000fca00078e00ff */
[C---:B------:R-:W-:Y:S02]  /*04f0*/  ISETP.EQ.AND P3, PT, R13.reuse, -0x18, PT ;  /* 0xffffffe80d00780c */ /* 0x040fe40003f62270 */
[C---:B------:R-:W-:Y:S02]  /*0500*/  ISETP.EQ.AND P4, PT, R13.reuse, -0x14, PT ;  /* 0xffffffec0d00780c */ /* 0x040fe40003f82270 */
[C---:B------:R-:W-:Y:S02]  /*0510*/  ISETP.EQ.AND P2, PT, R13.reuse, -0x10, PT ;  /* 0xfffffff00d00780c */ /* 0x040fe40003f42270 */
[C---:B------:R-:W-:Y:S02]  /*0520*/  ISETP.EQ.AND P1, PT, R13.reuse, -0xc, PT ;  /* 0xfffffff40d00780c */ /* 0x040fe40003f22270 */
[C---:B------:R-:W-:Y:S02]  /*0530*/  ISETP.EQ.AND P0, PT, R13.reuse, -0x8, PT ;  /* 0xfffffff80d00780c */ /* 0x040fe40003f02270 */
[----:B------:R-:W-:-:S03]  /*0540*/  ISETP.EQ.AND P5, PT, R13, RZ, PT ;  /* 0x000000ff0d00720c */ /* 0x000fc60003fa2270 */
[----:B------:R-:W-:Y:S01]  /*0550*/  @P3 IMAD.MOV.U32 R10, RZ, RZ, R6 ;  /* 0x000000ffff0a3224 */ /* 0x000fe200078e0006 */
[C---:B------:R-:W-:Y:S01]  /*0560*/  ISETP.EQ.AND P3, PT, R13.reuse, -0x4, PT ;  /* 0xfffffffc0d00780c */ /* 0x040fe20003f62270 */
[--C-:B------:R-:W-:Y:S01]  /*0570*/  @P4 IMAD.MOV.U32 R10, RZ, RZ, R15.reuse ;  /* 0x000000ffff0a4224 */ /* 0x100fe200078e000f */
[----:B------:R-:W-:Y:S01]  /*0580*/  @P4 MOV R11, R6 ;  /* 0x00000006000b4202 */ /* 0x000fe20000000f00 */
[----:B------:R-:W-:Y:S01]  /*0590*/  @P2 IMAD.MOV.U32 R11, RZ, RZ, R15 ;  /* 0x000000ffff0b2224 */ /* 0x000fe200078e000f */
[----:B------:R-:W-:Y:S01]  /*05a0*/  ISETP.EQ.AND P4, PT, R13, 0x4, PT ;  /* 0x000000040d00780c */ /* 0x000fe20003f82270 */
[----:B------:R-:W-:Y:S01]  /*05b0*/  @P2 IMAD.MOV.U32 R10, RZ, RZ, R16 ;  /* 0x000000ffff0a2224 */ /* 0x000fe200078e0010 */
[----:B------:R-:W-:Y:S01]  /*05c0*/  @P1 MOV R11, R16 ;  /* 0x00000010000b1202 */ /* 0x000fe20000000f00 */
[--C-:B------:R-:W-:Y:S02]  /*05d0*/  @P1 IMAD.MOV.U32 R10, RZ, RZ, R17.reuse ;  /* 0x000000ffff0a1224 */ /* 0x100fe400078e0011 */
[----:B------:R-:W-:-:S02]  /*05e0*/  @P0 IMAD.MOV.U32 R11, RZ, RZ, R17 ;  /* 0x000000ffff0b0224 */ /* 0x000fc400078e0011 */
[----:B------:R-:W-:Y:S02]  /*05f0*/  @P0 IMAD.MOV.U32 R10, RZ, RZ, R18 ;  /* 0x000000ffff0a0224 */ /* 0x000fe400078e0012 */
[----:B------:R-:W-:Y:S01]  /*0600*/  @P3 MOV R11, R18 ;  /* 0x00000012000b3202 */ /* 0x000fe20000000f00 */
[--C-:B------:R-:W-:Y:S02]  /*0610*/  @P3 IMAD.MOV.U32 R10, RZ, RZ, R14.reuse ;  /* 0x000000ffff0a3224 */ /* 0x100fe400078e000e */
[----:B------:R-:W-:Y:S01]  /*0620*/  @P5 IMAD.MOV.U32 R11, RZ, RZ, R14 ;  /* 0x000000ffff0b5224 */ /* 0x000fe200078e000e */
[----:B------:R-:W-:Y:S01]  /*0630*/  @P4 MOV R11, R8 ;  /* 0x00000008000b4202 */ /* 0x000fe20000000f00 */
[----:B------:R-:W-:Y:S01]  /*0640*/  @P5 IMAD.MOV.U32 R10, RZ, RZ, R8 ;  /* 0x000000ffff0a5224 */ /* 0x000fe200078e0008 */
[----:B------:R-:W-:Y:S06]  /*0650*/  @!P6 BRA `(.L_x_4) ;  /* 0x00000000002ce947 */ /* 0x000fec0003800000 */
[----:B------:R-:W-:Y:S01]  /*0660*/  @P2 IMAD.MOV.U32 R12, RZ, RZ, R6 ;  /* 0x000000ffff0c2224 */ /* 0x000fe200078e0006 */
[----:B------:R-:W-:Y:S01]  /*0670*/  LOP3.LUT R9, R9, 0x1f, RZ, 0xc0, !PT ;  /* 0x0000001f09097812 */ /* 0x000fe200078ec0ff */
[----:B------:R-:W-:Y:S02]  /*0680*/  @P1 IMAD.MOV.U32 R12, RZ, RZ, R15 ;  /* 0x000000ffff0c1224 */ /* 0x000fe400078e000f */
[----:B------:R-:W-:Y:S01]  /*0690*/  @P0 IMAD.MOV.U32 R12, RZ, RZ, R16 ;  /* 0x000000ffff0c0224 */ /* 0x000fe200078e0010 */
[----:B------:R-:W-:Y:S02]  /*06a0*/  ISETP.EQ.AND P0, PT, R13, 0x8, PT ;  /* 0x000000080d00780c */ /* 0x000fe40003f02270 */
[----:B------:R-:W-:Y:S01]  /*06b0*/  @P3 MOV R12, R17 ;  /* 0x00000011000c3202 */ /* 0x000fe20000000f00 */
[----:B------:R-:W-:Y:S01]  /*06c0*/  @P5 IMAD.MOV.U32 R12, RZ, RZ, R18 ;  /* 0x000000ffff0c5224 */ /* 0x000fe200078e0012 */
[----:B------:R-:W-:Y:S01]  /*06d0*/  SHF.L.W.U32.HI R10, R11, R9, R10 ;  /* 0x000000090b0a7219 */ /* 0x000fe20000010e0a */
[----:B------:R-:W-:-:S08]  /*06e0*/  @P4 IMAD.MOV.U32 R12, RZ, RZ, R14 ;  /* 0x000000ffff0c4224 */ /* 0x000fd000078e000e */
[----:B------:R-:W-:-:S05]  /*06f0*/  @P0 IMAD.MOV.U32 R12, RZ, RZ, R8 ;  /* 0x000000ffff0c0224 */ /* 0x000fca00078e0008 */
[----:B------:R-:W-:-:S07]  /*0700*/  SHF.L.W.U32.HI R11, R12, R9, R11 ;  /* 0x000000090c0b7219 */ /* 0x000fce0000010e0b */
.L_x_4:
[----:B------:R-:W-:Y:S05]  /*0710*/  BSYNC.RECONVERGENT B1 ;  /* 0x0000000000017941 */ /* 0x000fea0003800200 */
.L_x_3:
[C---:B------:R-:W-:Y:S01]  /*0720*/  SHF.L.W.U32.HI R19, R11.reuse, 0x2, R10 ;  /* 0x000000020b137819 */ /* 0x040fe20000010e0a */
[----:B------:R-:W-:Y:S01]  /*0730*/  UMOV UR6, 0x54442d19 ;  /* 0x54442d1900067882 */ /* 0x000fe20000000000 */
[----:B------:R-:W-:Y:S01]  /*0740*/  SHF.L.U32 R8, R11, 0x2, RZ ;  /* 0x000000020b087819 */ /* 0x000fe200000006ff */
[----:B------:R-:W-:Y:S01]  /*0750*/  UMOV UR7, 0x3bf921fb ;  /* 0x3bf921fb00077882 */ /* 0x000fe20000000000 */
[----:B------:R-:W-:Y:S02]  /*0760*/  SHF.R.S32.HI R9, RZ, 0x1f, R19 ;  /* 0x0000001fff097819 */ /* 0x000fe40000011413 */
[----:B------:R-:W-:Y:S02]  /*0770*/  ISETP.GE.AND P0, PT, R0, RZ, PT ;  /* 0x000000ff0000720c */ /* 0x000fe40003f06270 */
[C---:B------:R-:W-:Y:S02]  /*0780*/  LOP3.LUT R8, R9.reuse, R8, RZ, 0x3c, !PT ;  /* 0x0000000809087212 */ /* 0x040fe400078e3cff */
[----:B------:R-:W-:-:S02]  /*0790*/  LOP3.LUT R9, R9, R19, RZ, 0x3c, !PT ;  /* 0x0000001309097212 */ /* 0x000fc400078e3cff */
[----:B------:R-:W-:Y:S02]  /*07a0*/  SHF.R.U32.HI R10, RZ, 0x1e, R10 ;  /* 0x0000001eff0a7819 */ /* 0x000fe4000001160a */
[C---:B------:R-:W-:Y:S02]  /*07b0*/  LOP3.LUT R0, R19.reuse, R0, RZ, 0x3c, !PT ;  /* 0x0000000013007212 */ /* 0x040fe400078e3cff */
[----:B------:R-:W1:Y:S01]  /*07c0*/  I2F.F64.S64 R8, R8 ;  /* 0x0000000800087312 */ /* 0x000e620000301c00 */
[----:B------:R-:W-:Y:S02]  /*07d0*/  LEA.HI R19, R19, R10, RZ, 0x1 ;  /* 0x0000000a13137211 */ /* 0x000fe400078f08ff */
[----:B------:R-:W-:-:S03]  /*07e0*/  ISETP.GE.AND P1, PT, R0, RZ, PT ;  /* 0x000000ff0000720c */ /* 0x000fc60003f26270 */
[----:B------:R-:W-:-:S04]  /*07f0*/  IMAD.MOV R0, RZ, RZ, -R19 ;  /* 0x000000ffff007224 */ /* 0x000fc800078e0a13 */
[----:B------:R-:W-:Y:S01]  /*0800*/  @!P0 IMAD.MOV.U32 R19, RZ, RZ, R0 ;  /* 0x000000ffff138224 */ /* 0x000fe200078e0000 */
[----:B-1----:R-:W-:-:S10]  /*0810*/  DMUL R12, R8, UR6 ;  /* 0x00000006080c7c28 */ /* 0x002fd40008000000 */
[----:B------:R-:W1:Y:S02]  /*0820*/  F2F.F32.F64 R12, R12 ;  /* 0x0000000c000c7310 */ /* 0x000e640000301000 */
[----:B-1----:R-:W-:-:S07]  /*0830*/  FSEL R20, -R12, R12, !P1 ;  /* 0x0000000c0c147208 */ /* 0x002fce0004800100 */
.L_x_1:
[----:B------:R-:W-:Y:S05]  /*0840*/  BSYNC.RECONVERGENT B0 ;  /* 0x0000000000007941 */ /* 0x000fea0003800200 */
.L_x_0:
[----:B------:R-:W-:Y:S02]  /*0850*/  IMAD.MOV.U32 R0, RZ, RZ, 0x37cbac00 ;  /* 0x37cbac00ff007424 */ /* 0x000fe400078e00ff */
[----:B------:R-:W-:Y:S01]  /*0860*/  FMUL R9, R20, R20 ;  /* 0x0000001414097220 */ /* 0x000fe20000400000 */
[C---:B------:R-:W-:Y:S01]  /*0870*/  LOP3.LUT R8, R19.reuse, 0x1, RZ, 0xc0, !PT ;  /* 0x0000000113087812 */ /* 0x040fe200078ec0ff */
[----:B------:R-:W-:Y:S01]  /*0880*/  VIADD R19, R19, 0x1 ;  /* 0x0000000113137836 */ /* 0x000fe20000000000 */
[----:B------:R-:W-:Y:S01]  /*0890*/  MOV R10, 0x3c0885e4 ;  /* 0x3c0885e4000a7802 */ /* 0x000fe20000000f00 */
[----:B------:R-:W-:Y:S01]  /*08a0*/  FFMA R0, R9, R0, -0.0013887860113754868507 ;  /* 0xbab607ed09007423 */ /* 0x000fe20000000000 */
[----:B------:R-:W-:Y:S01]  /*08b0*/  ISETP.NE.U32.AND P0, PT, R8, 0x1, PT ;  /* 0x000000010800780c */ /* 0x000fe20003f05070 */
[----:B------:R-:W-:Y:S01]  /*08c0*/  IMAD.MOV.U32 R13, RZ, RZ, 0x3e2aaaa8 ;  /* 0x3e2aaaa8ff0d7424 */ /* 0x000fe200078e00ff */
[----:B------:R-:W-:Y:S01]  /*08d0*/  LOP3.LUT P1, RZ, R19, 0x2, RZ, 0xc0, !PT ;  /* 0x0000000213ff7812 */ /* 0x000fe2000782c0ff */
[----:B------:R-:W-:Y:S01]  /*08e0*/  FADD R7, R7, 10 ;  /* 0x4120000007077421 */ /* 0x000fe20000000000 */
[----:B------:R-:W-:Y:S01]  /*08f0*/  FSEL R8, R0, -0.00019574658654164522886, P0 ;  /* 0xb94d415300087808 */ /* 0x000fe20000000000 */
[----:B------:R-:W-:Y:S01]  /*0900*/  UIADD3 UR4, UPT, UPT, UR4, 0x1, URZ ;  /* 0x0000000104047890 */ /* 0x000fe2000fffe0ff */
[----:B------:R-:W-:-:S02]  /*0910*/  FSEL R10, R10, 0.041666727513074874878, !P0 ;  /* 0x3d2aaabb0a0a7808 */ /* 0x000fc40004000000 */
[----:B------:R-:W-:Y:S02]  /*0920*/  FSEL R0, R20, 1, !P0 ;  /* 0x3f80000014007808 */ /* 0x000fe40004000000 */
[----:B------:R-:W-:Y:S01]  /*0930*/  FSEL R13, -R13, -0.4999999701976776123, !P0 ;  /* 0xbeffffff0d0d7808 */ /* 0x000fe20004000100 */
[C---:B------:R-:W-:Y:S01]  /*0940*/  FFMA R8, R9.reuse, R8, R10 ;  /* 0x0000000809087223 */ /* 0x040fe2000000000a */
[----:B------:R-:W-:Y:S01]  /*0950*/  ISETP.NE.AND P0, PT, R4, UR4, PT ;  /* 0x0000000404007c0c */ /* 0x000fe2000bf05270 */
[C---:B------:R-:W-:Y:S02]  /*0960*/  FFMA R11, R9.reuse, R0, RZ ;  /* 0x00000000090b7223 */ /* 0x040fe400000000ff */
[----:B------:R-:W-:-:S04]  /*0970*/  FFMA R8, R9, R8, R13 ;  /* 0x0000000809087223 */ /* 0x000fc8000000000d */
[----:B------:R-:W-:-:S04]  /*0980*/  FFMA R0, R11, R8, R0 ;  /* 0x000000080b007223 */ /* 0x000fc80000000000 */
[----:B------:R-:W-:-:S04]  /*0990*/  @P1 FADD R0, RZ, -R0 ;  /* 0x80000000ff001221 */ /* 0x000fc80000000000 */
[----:B------:R-:W-:-:S05]  /*09a0*/  FFMA R7, R0, -10, R7 ;  /* 0xc120000000077823 */ /* 0x000fca0000000007 */
[----:B------:R1:W-:Y:S01]  /*09b0*/  STG.E desc[UR8][R2.64], R7 ;  /* 0x0000000702007986 */ /* 0x0003e2000c101908 */
[----:B------:R-:W-:Y:S05]  /*09c0*/  @P0 BRA `(.L_x_5) ;  /* 0xfffffff400d40947 */ /* 0x000fea000383ffff */
[----:B------:R-:W-:Y:S05]  /*09d0*/  EXIT ;  /* 0x000000000000794d */ /* 0x000fea0003800000 */
.L_x_6:
[----:B------:R-:W-:-:S00]  /*09e0*/  BRA `(.L_x_6) ;  /* 0xfffffffc00fc7947 */ /* 0x000fc0000383ffff */
[----:B------:R-:W-:-:S00]  /*09f0*/  NOP ;  /* 0x0000000000007918 */ /* 0x000fc00000000000 */
        /* <DEDUP_REMOVED lines=8> */
.L_x_18:


//--------------------- .text._Z27evaluate_simplex_rosenbrockPfS_i --------------------------
	.section	.text._Z27evaluate_simplex_rosenbrockPfS_i,"ax",@progbits
	.align	128
        .global         _Z27evaluate_simplex_rosenbrockPfS_i
        .type           _Z27evaluate_simplex_rosenbrockPfS_i,@function
        .size           _Z27evaluate_simplex_rosenbrockPfS_i,(.L_x_19 - _Z27evaluate_simplex_rosenbrockPfS_i)
        .other          _Z27evaluate_simplex_rosenbrockPfS_i,@"STO_CUDA_ENTRY STV_DEFAULT"
_Z27evaluate_simplex_rosenbrockPfS_i:
.text._Z27evaluate_simplex_rosenbrockPfS_i:
        /* <DEDUP_REMOVED lines=14> */
[C---:B------:R-:W-:Y:S02]  /*00e0*/  IADD3 R7, PT, PT, R4.reuse, -0x3, RZ ;  /* 0xfffffffd04077810 */ /* 0x040fe40007ffe0ff */
[C---:B------:R-:W-:Y:S02]  /*00f0*/  IADD3 R6, PT, PT, R4.reuse, -0x2, RZ ;  /* 0xfffffffe04067810 */ /* 0x040fe40007ffe0ff */
[----:B------:R-:W-:Y:S01]  /*0100*/  ISETP.GE.U32.AND P1, PT, R7, 0x7, PT ;  /* 0x000000070700780c */ /* 0x000fe20003f26070 */
[----:B------:R-:W-:Y:S01]  /*0110*/  HFMA2 R7, -RZ, RZ, 0, 0 ;  /* 0x00000000ff077431 */ /* 0x000fe200000001ff */
[----:B------:R-:W-:Y:S02]  /*0120*/  IADD3 R0, PT, PT, R4, -0x1, RZ ;  /* 0xffffffff04007810 */ /* 0x000fe40007ffe0ff */
[----:B------:R-:W-:-:S03]  /*0130*/  LOP3.LUT R15, R6, 0x7, RZ, 0xc0, !PT ;  /* 0x00000007060f7812 */ /* 0x000fc600078ec0ff */
[----:B------:R-:W-:Y:S01]  /*0140*/  IMAD R0, R5, R0, RZ ;  /* 0x0000000005007224 */ /* 0x000fe200078e02ff */
[----:B------:R-:W-:Y:S02]  /*0150*/  ISETP.NE.AND P0, PT, R15, RZ, PT ;  /* 0x000000ff0f00720c */ /* 0x000fe40003f05270 */
[----:B------:R-:W-:-:S03]  /*0160*/  MOV R5, RZ ;  /* 0x000000ff00057202 */ /* 0x000fc60000000f00 */
[----:B------:R-:W-:Y:S08]  /*0170*/  @!P1 BRA `(.L_x_7) ;  /* 0x0000000400389947 */ /* 0x000ff00003800000 */
[----:B------:R-:W1:Y:S01]  /*0180*/  LDCU.64 UR4, c[0x0][0x380] ;  /* 0x00007000ff0477ac */ /* 0x000e620008000a00 */
[----:B------:R-:W-:Y:S02]  /*0190*/  LOP3.LUT R7, R6, 0xfffffff8, RZ, 0xc0, !PT ;  /* 0xfffffff806077812 */ /* 0x000fe400078ec0ff */
[----:B------:R-:W-:Y:S02]  /*01a0*/  MOV R5, RZ ;  /* 0x000000ff00057202 */ /* 0x000fe40000000f00 */
[----:B------:R-:W-:Y:S02]  /*01b0*/  MOV R11, R0 ;  /* 0x00000000000b7202 */ /* 0x000fe40000000f00 */
[----:B------:R-:W-:Y:S01]  /*01c0*/  IADD3 R10, PT, PT, -R7, RZ, RZ ;  /* 0x000000ff070a7210 */ /* 0x000fe20007ffe1ff */
[----:B-1----:R-:W-:-:S04]  /*01d0*/  UIADD3 UR4, UP0, UPT, UR4, 0x10, URZ ;  /* 0x0000001004047890 */ /* 0x002fc8000ff1e0ff */
[----:B------:R-:W-:-:S12]  /*01e0*/  UIADD3.X UR5, UPT, UPT, URZ, UR5, URZ, UP0, !UPT ;  /* 0x00000005ff057290 */ /* 0x000fd800087fe4ff */
.L_x_8:
[----:B------:R-:W-:Y:S02]  /*01f0*/  MOV R8, UR4 ;  /* 0x0000000400087c02 */ /* 0x000fe40008000f00 */
[----:B------:R-:W-:-:S03]  /*0200*/  MOV R9, UR5 ;  /* 0x0000000500097c02 */ /* 0x000fc60008000f00 */
[----:B------:R-:W-:-:S05]  /*0210*/  IMAD.WIDE R8, R11, 0x4, R8 ;  /* 0x000000040b087825 */ /* 0x000fca00078e0208 */
[----:B------:R-:W2:Y:S04]  /*0220*/  LDG.E R12, desc[UR6][R8.64+-0xc] ;  /* 0xfffff406080c7981 */ /* 0x000ea8000c1e1900 */
[----:B-1----:R-:W2:Y:S02]  /*0230*/  LDG.E R13, desc[UR6][R8.64+-0x10] ;  /* 0xfffff006080d7981 */ /* 0x002ea4000c1e1900 */
[C---:B--2---:R-:W-:Y:S01]  /*0240*/  FFMA R12, -R13.reuse, R13, R12 ;  /* 0x0000000d0d0c7223 */ /* 0x044fe2000000010c */
[----:B------:R-:W-:-:S03]  /*0250*/  FADD R13, R13, -1 ;  /* 0xbf8000000d0d7421 */ /* 0x000fc60000000000 */
[----:B------:R-:W-:-:S04]  /*0260*/  FMUL R14, R12, 100 ;  /* 0x42c800000c0e7820 */ /* 0x000fc80000400000 */
[----:B------:R-:W-:-:S04]  /*0270*/  FFMA R14, R12, R14, R5 ;  /* 0x0000000e0c0e7223 */ /* 0x000fc80000000005 */
[----:B------:R-:W-:-:S05]  /*0280*/  FFMA R13, R13, R13, R14 ;  /* 0x0000000d0d0d7223 */ /* 0x000fca000000000e */
[----:B------:R1:W-:Y:S04]  /*0290*/  STG.E desc[UR6][R2.64], R13 ;  /* 0x0000000d02007986 */ /* 0x0003e8000c101906 */
[----:B------:R-:W2:Y:S04]  /*02a0*/  LDG.E R5, desc[UR6][R8.64+-0x8] ;  /* 0xfffff80608057981 */ /* 0x000ea8000c1e1900 */
[----:B------:R-:W2:Y:S02]  /*02b0*/  LDG.E R12, desc[UR6][R8.64+-0xc] ;  /* 0xfffff406080c7981 */ /* 0x000ea4000c1e1900 */
[C---:B--2---:R-:W-:Y:S01]  /*02c0*/  FFMA R14, -R12.reuse, R12, R5 ;  /* 0x0000000c0c0e7223 */ /* 0x044fe20000000105 */
[----:B------:R-:W-:-:S03]  /*02d0*/  FADD R12, R12, -1 ;  /* 0xbf8000000c0c7421 */ /* 0x000fc60000000000 */
[----:B------:R-:W-:-:S04]  /*02e0*/  FMUL R5, R14, 100 ;  /* 0x42c800000e057820 */ /* 0x000fc80000400000 */
[----:B------:R-:W-:-:S04]  /*02f0*/  FFMA R5, R14, R5, R13 ;  /* 0x000000050e057223 */ /* 0x000fc8000000000d */
[----:B------:R-:W-:-:S05]  /*0300*/  FFMA R5, R12, R12, R5 ;  /* 0x0000000c0c057223 */ /* 0x000fca0000000005 */
[----:B------:R2:W-:Y:S04]  /*0310*/  STG.E desc[UR6][R2.64], R5 ;  /* 0x0000000502007986 */ /* 0x0005e8000c101906 */
[----:B------:R-:W3:Y:S04]  /*0320*/  LDG.E R12, desc[UR6][R8.64+-0x4] ;  /* 0xfffffc06080c7981 */ /* 0x000ee8000c1e1900 */
[----:B------:R-:W3:Y:S02]  /*0330*/  LDG.E R17, desc[UR6][R8.64+-0x8] ;  /* 0xfffff80608117981 */ /* 0x000ee4000c1e1900 */
[C---:B---3--:R-:W-:Y:S01]  /*0340*/  FFMA R12, -R17.reuse, R17, R12 ;  /* 0x00000011110c7223 */ /* 0x048fe2000000010c */
[----:B------:R-:W-:-:S03]  /*0350*/  FADD R14, R17, -1 ;  /* 0xbf800000110e7421 */ /* 0x000fc60000000000 */
[----:B-1----:R-:W-:-:S04]  /*0360*/  FMUL R13, R12, 100 ;  /* 0x42c800000c0d7820 */ /* 0x002fc80000400000 */
[----:B------:R-:W-:-:S04]  /*0370*/  FFMA R13, R12, R13, R5 ;  /* 0x0000000d0c0d7223 */ /* 0x000fc80000000005 */
[----:B------:R-:W-:-:S05]  /*0380*/  FFMA R13, R14, R14, R13 ;  /* 0x0000000e0e0d7223 */ /* 0x000fca000000000d */
[----:B------:R1:W-:Y:S04]  /*0390*/  STG.E desc[UR6][R2.64], R13 ;  /* 0x0000000d02007986 */ /* 0x0003e8000c101906 */
[----:B------:R-:W3:Y:S04]  /*03a0*/  LDG.E R12, desc[UR6][R8.64] ;  /* 0x00000006080c7981 */ /* 0x000ee8000c1e1900 */
[----:B------:R-:W3:Y:S02]  /*03b0*/  LDG.E R17, desc[UR6][R8.64+-0x4] ;  /* 0xfffffc0608117981 */ /* 0x000ee4000c1e1900 */
[C---:B---3--:R-:W-:Y:S01]  /*03c0*/  FFMA R12, -R17.reuse, R17, R12 ;  /* 0x00000011110c7223 */ /* 0x048fe2000000010c */
[----:B------:R-:W-:-:S03]  /*03d0*/  FADD R14, R17, -1 ;  /* 0xbf800000110e7421 */ /* 0x000fc60000000000 */
[----:B--2---:R-:W-:-:S04]  /*03e0*/  FMUL R5, R12, 100 ;  /* 0x42c800000c057820 */ /* 0x004fc80000400000 */
        /* <DEDUP_REMOVED lines=28> */
[----:B------:R-:W3:Y:S01]  /*05b0*/  LDG.E R17, desc[UR6][R8.64+0xc] ;  /* 0x00000c0608117981 */ /* 0x000ee2000c1e1900 */
[----:B------:R-:W-:Y:S02]  /*05c0*/  IADD3 R10, PT, PT, R10, 0x8, RZ ;  /* 0x000000080a0a7810 */ /* 0x000fe40007ffe0ff */
[----:B------:R-:W-:-:S02]  /*05d0*/  IADD3 R11, PT, PT, R11, 0x8, RZ ;  /* 0x000000080b0b7810 */ /* 0x000fc40007ffe0ff */
[----:B------:R-:W-:Y:S01]  /*05e0*/  ISETP.NE.AND P1, PT, R10, RZ, PT ;  /* 0x000000ff0a00720c */ /* 0x000fe20003f25270 */
[C---:B---3--:R-:W-:Y:S01]  /*05f0*/  FFMA R12, -R17.reuse, R17, R12 ;  /* 0x00000011110c7223 */ /* 0x048fe2000000010c */
[----:B------:R-:W-:-:S03]  /*0600*/  FADD R14, R17, -1 ;  /* 0xbf800000110e7421 */ /* 0x000fc60000000000 */
[----:B--2---:R-:W-:-:S04]  /*0610*/  FMUL R5, R12, 100 ;  /* 0x42c800000c057820 */ /* 0x004fc80000400000 */
[----:B------:R-:W-:-:S04]  /*0620*/  FFMA R5, R12, R5, R13 ;  /* 0x000000050c057223 */ /* 0x000fc8000000000d */
[----:B------:R-:W-:-:S05]  /*0630*/  FFMA R5, R14, R14, R5 ;  /* 0x0000000e0e057223 */ /* 0x000fca0000000005 */
[----:B------:R1:W-:Y:S01]  /*0640*/  STG.E desc[UR6][R2.64], R5 ;  /* 0x0000000502007986 */ /* 0x0003e2000c101906 */
[----:B------:R-:W-:Y:S05]  /*0650*/  @P1 BRA `(.L_x_8) ;  /* 0xfffffff800e41947 */ /* 0x000fea000383ffff */
.L_x_7:
[----:B------:R-:W-:Y:S05]  /*0660*/  @!P0 EXIT ;  /* 0x000000000000894d */ /* 0x000fea0003800000 */
[----:B------:R-:W-:Y:S02]  /*0670*/  ISETP.GE.U32.AND P0, PT, R15, 0x4, PT ;  /* 0x000000040f00780c */ /* 0x000fe40003f06070 */
[----:B------:R-:W-:-:S04]  /*0680*/  LOP3.LUT R6, R6, 0x3, RZ, 0xc0, !PT ;  /* 0x0000000306067812 */ /* 0x000fc800078ec0ff */
[----:B------:R-:W-:-:S07]  /*0690*/  ISETP.NE.AND P1, PT, R6, RZ, PT ;  /* 0x000000ff0600720c */ /* 0x000fce0003f25270 */
[----:B------:R-:W-:Y:S06]  /*06a0*/  @!P0 BRA `(.L_x_9) ;  /* 0x0000000000908947 */ /* 0x000fec0003800000 */
[----:B------:R-:W2:Y:S01]  /*06b0*/  LDC.64 R8, c[0x0][0x380] ;  /* 0x0000e000ff087b82 */ /* 0x000ea20000000a00 */
[----:B------:R-:W-:-:S05]  /*06c0*/  IADD3 R11, PT, PT, R0, R7, RZ ;  /* 0x00000007000b7210 */ /* 0x000fca0007ffe0ff */
[----:B--2---:R-:W-:-:S05]  /*06d0*/  IMAD.WIDE R8, R11, 0x4, R8 ;  /* 0x000000040b087825 */ /* 0x004fca00078e0208 */
        /* <DEDUP_REMOVED lines=8> */
[----:B-1----:R-:W3:Y:S04]  /*0760*/  LDG.E R5, desc[UR6][R8.64+0x8] ;  /* 0x0000080608057981 */ /* 0x002ee8000c1e1900 */
[----:B------:R-:W3:Y:S02]  /*0770*/  LDG.E R10, desc[UR6][R8.64+0x4] ;  /* 0x00000406080a7981 */ /* 0x000ee4000c1e1900 */
[C---:B---3--:R-:W-:Y:S01]  /*0780*/  FFMA R12, -R10.reuse, R10, R5 ;  /* 0x0000000a0a0c7223 */ /* 0x048fe20000000105 */
        /* <DEDUP_REMOVED lines=14> */
[----:B------:R-:W3:Y:S01]  /*0870*/  LDG.E R13, desc[UR6][R8.64+0xc] ;  /* 0x00000c06080d7981 */ /* 0x000ee2000c1e1900 */
[----:B------:R-:W-:Y:S01]  /*0880*/  IADD3 R7, PT, PT, R7, 0x4, RZ ;  /* 0x0000000407077810 */ /* 0x000fe20007ffe0ff */
[C---:B---3--:R-:W-:Y:S01]  /*0890*/  FFMA R10, -R13.reuse, R13, R10 ;  /* 0x0000000d0d0a7223 */ /* 0x048fe2000000010a */
[----:B------:R-:W-:-:S03]  /*08a0*/  FADD R12, R13, -1 ;  /* 0xbf8000000d0c7421 */ /* 0x000fc60000000000 */
[----:B-1----:R-:W-:-:S04]  /*08b0*/  FMUL R5, R10, 100 ;  /* 0x42c800000a057820 */ /* 0x002fc80000400000 */
[----:B------:R-:W-:-:S04]  /*08c0*/  FFMA R5, R10, R5, R11 ;  /* 0x000000050a057223 */ /* 0x000fc8000000000b */
[----:B------:R-:W-:-:S05]  /*08d0*/  FFMA R5, R12, R12, R5 ;  /* 0x0000000c0c057223 */ /* 0x000fca0000000005 */
[----:B------:R2:W-:Y:S02]  /*08e0*/  STG.E desc[UR6][R2.64], R5 ;  /* 0x0000000502007986 */ /* 0x0005e4000c101906 */
.L_x_9:
[----:B------:R-:W-:Y:S05]  /*08f0*/  @!P1 EXIT ;  /* 0x000000000000994d */ /* 0x000fea0003800000 */
[----:B------:R-:W-:Y:S02]  /*0900*/  ISETP.NE.AND P0, PT, R6, 0x1, PT ;  /* 0x000000010600780c */ /* 0x000fe40003f05270 */
[----:B------:R-:W-:-:S04]  /*0910*/  LOP3.LUT R4, R4, 0x1, RZ, 0xc0, !PT ;  /* 0x0000000104047812 */ /* 0x000fc800078ec0ff */
[----:B------:R-:W-:-:S07]  /*0920*/  ISETP.NE.U32.AND P1, PT, R4, 0x1, PT ;  /* 0x000000010400780c */ /* 0x000fce0003f25070 */
[----:B------:R-:W-:Y:S06]  /*0930*/  @!P0 BRA `(.L_x_10) ;  /* 0x0000000000508947 */ /* 0x000fec0003800000 */
[----:B------:R-:W3:Y:S01]  /*0940*/  LDC.64 R8, c[0x0][0x380] ;  /* 0x0000e000ff087b82 */ /* 0x000ee20000000a00 */
[----:B--2---:R-:W-:-:S05]  /*0950*/  IADD3 R11, PT, PT, R0, R7, RZ ;  /* 0x00000007000b7210 */ /* 0x004fca0007ffe0ff */
[----:B---3--:R-:W-:-:S05]  /*0960*/  IMAD.WIDE R8, R11, 0x4, R8 ;  /* 0x000000040b087825 */ /* 0x008fca00078e0208 */
        /* <DEDUP_REMOVED lines=8> */
[----:B------:R-:W2:Y:S04]  /*09f0*/  LDG.E R4, desc[UR6][R8.64+0x8] ;  /* 0x0000080608047981 */ /* 0x000ea8000c1e1900 */
[----:B-1----:R-:W2:Y:S01]  /*0a00*/  LDG.E R5, desc[UR6][R8.64+0x4] ;  /* 0x0000040608057981 */ /* 0x002ea2000c1e1900 */
[----:B------:R-:W-:Y:S01]  /*0a10*/  IADD3 R7, PT, PT, R7, 0x2, RZ ;  /* 0x0000000207077810 */ /* 0x000fe20007ffe0ff */
[C---:B--2---:R-:W-:Y:S01]  /*0a20*/  FFMA R4, -R5.reuse, R5, R4 ;  /* 0x0000000505047223 */ /* 0x044fe20000000104 */
[----:B------:R-:W-:-:S03]  /*0a30*/  FADD R5, R5, -1 ;  /* 0xbf80000005057421 */ /* 0x000fc60000000000 */
[----:B------:R-:W-:-:S04]  /*0a40*/  FMUL R6, R4, 100 ;  /* 0x42c8000004067820 */ /* 0x000fc80000400000 */
[----:B------:R-:W-:-:S04]  /*0a50*/  FFMA R6, R4, R6, R11 ;  /* 0x0000000604067223 */ /* 0x000fc8000000000b */
[----:B------:R-:W-:-:S05]  /*0a60*/  FFMA R5, R5, R5, R6 ;  /* 0x0000000505057223 */ /* 0x000fca0000000006 */
[----:B------:R3:W-:Y:S02]  /*0a70*/  STG.E desc[UR6][R2.64], R5 ;  /* 0x0000000502007986 */ /* 0x0007e4000c101906 */
.L_x_10:
[----:B------:R-:W-:Y:S05]  /*0a80*/  @P1 EXIT ;  /* 0x000000000000194d */ /* 0x000fea0003800000 */
[----:B------:R-:W4:Y:S01]  /*0a90*/  LDC.64 R8, c[0x0][0x380] ;  /* 0x0000e000ff087b82 */ /* 0x000f220000000a00 */
[----:B------:R-:W-:-:S05]  /*0aa0*/  IADD3 R7, PT, PT, R0, R7, RZ ;  /* 0x0000000700077210 */ /* 0x000fca0007ffe0ff */
[----:B----4-:R-:W-:-:S05]  /*0ab0*/  IMAD.WIDE R6, R7, 0x4, R8 ;  /* 0x0000000407067825 */ /* 0x010fca00078e0208 */
[----:B------:R-:W4:Y:S04]  /*0ac0*/  LDG.E R0, desc[UR6][R6.64+0x4] ;  /* 0x0000040606007981 */ /* 0x000f28000c1e1900 */
[----:B------:R-:W4:Y:S02]  /*0ad0*/  LDG.E R9, desc[UR6][R6.64] ;  /* 0x0000000606097981 */ /* 0x000f24000c1e1900 */
[C---:B----4-:R-:W-:Y:S01]  /*0ae0*/  FFMA R0, -R9.reuse, R9, R0 ;  /* 0x0000000909007223 */ /* 0x050fe20000000100 */
[----:B------:R-:W-:-:S03]  /*0af0*/  FADD R9, R9, -1 ;  /* 0xbf80000009097421 */ /* 0x000fc60000000000 */
[----:B------:R-:W-:-:S04]  /*0b00*/  FMUL R4, R0, 100 ;  /* 0x42c8000000047820 */ /* 0x000fc80000400000 */
[----:B------:R-:W-:-:S04]  /*0b10*/  FFMA R4, R0, R4, R5 ;  /* 0x0000000400047223 */ /* 0x000fc80000000005 */
[----:B------:R-:W-:-:S05]  /*0b20*/  FFMA R9, R9, R9, R4 ;  /* 0x0000000909097223 */ /* 0x000fca0000000004 */
[----:B------:R-:W-:Y:S01]  /*0b30*/  STG.E desc[UR6][R2.64], R9 ;  /* 0x0000000902007986 */ /* 0x000fe2000c101906 */
[----:B------:R-:W-:Y:S05]  /*0b40*/  EXIT ;  /* 0x000000000000794d */ /* 0x000fea0003800000 */
.L_x_11:
        /* <DEDUP_REMOVED lines=11> */
.L_x_19:


//--------------------- .text._Z23evaluate_simplex_spherePfS_i --------------------------
	.section	.text._Z23evaluate_simplex_spherePfS_i,"ax",@progbits
	.align	128
        .global         _Z23evaluate_simplex_spherePfS_i
        .type           _Z23evaluate_simplex_spherePfS_i,@function
        .size           _Z23evaluate_simplex_spherePfS_i,(.L_x_20 - _Z23evaluate_simplex_spherePfS_i)
        .other          _Z23evaluate_simplex_spherePfS_i,@"STO_CUDA_ENTRY STV_DEFAULT"
_Z23evaluate_simplex_spherePfS_i:
.text._Z23evaluate_simplex_spherePfS_i:
        /* <DEDUP_REMOVED lines=15> */
[----:B------:R-:W-:Y:S02]  /*00f0*/  IADD3 R6, PT, PT, R4, -0x1, RZ ;  /* 0xffffffff04067810 */ /* 0x000fe40007ffe0ff */
[----:B------:R-:W-:Y:S01]  /*0100*/  ISETP.GE.U32.AND P1, PT, R0, 0xf, PT ;  /* 0x0000000f0000780c */ /* 0x000fe20003f26070 */
[----:B------:R-:W-:Y:S01]  /*0110*/  HFMA2 R0, -RZ, RZ, 0, 0 ;  /* 0x00000000ff007431 */ /* 0x000fe200000001ff */
[----:B------:R-:W-:Y:S01]  /*0120*/  LOP3.LUT R12, R6, 0xf, RZ, 0xc0, !PT ;  /* 0x0000000f060c7812 */ /* 0x000fe200078ec0ff */
[----:B------:R-:W-:Y:S01]  /*0130*/  IMAD R7, R7, R6, RZ ;  /* 0x0000000607077224 */ /* 0x000fe200078e02ff */
[----:B------:R-:W-:Y:S02]  /*0140*/  MOV R11, RZ ;  /* 0x000000ff000b7202 */ /* 0x000fe40000000f00 */
[----:B------:R-:W-:-:S07]  /*0150*/  ISETP.NE.AND P0, PT, R12, RZ, PT ;  /* 0x000000ff0c00720c */ /* 0x000fce0003f05270 */
[----:B------:R-:W-:Y:S06]  /*0160*/  @!P1 BRA `(.L_x_12) ;  /* 0x0000000000f89947 */ /* 0x000fec0003800000 */
[----:B------:R-:W1:Y:S01]  /*0170*/  LDCU.64 UR4, c[0x0][0x380] ;  /* 0x00007000ff0477ac */ /* 0x000e620008000a00 */
[----:B------:R-:W-:Y:S02]  /*0180*/  LOP3.LUT R0, R6, 0xfffffff0, RZ, 0xc0, !PT ;  /* 0xfffffff006007812 */ /* 0x000fe400078ec0ff */
[----:B------:R-:W-:Y:S02]  /*0190*/  MOV R11, RZ ;  /* 0x000000ff000b7202 */ /* 0x000fe40000000f00 */
[----:B------:R-:W-:Y:S02]  /*01a0*/  MOV R9, R7 ;  /* 0x0000000700097202 */ /* 0x000fe40000000f00 */
[----:B------:R-:W-:Y:S01]  /*01b0*/  IADD3 R8, PT, PT, -R0, RZ, RZ ;  /* 0x000000ff00087210 */ /* 0x000fe20007ffe1ff */
[----:B-1----:R-:W-:-:S04]  /*01c0*/  UIADD3 UR4, UP0, UPT, UR4, 0x20, URZ ;  /* 0x0000002004047890 */ /* 0x002fc8000ff1e0ff */
[----:B------:R-:W-:-:S12]  /*01d0*/  UIADD3.X UR5, UPT, UPT, URZ, UR5, URZ, UP0, !UPT ;  /* 0x00000005ff057290 */ /* 0x000fd800087fe4ff */
.L_x_13:
[----:B------:R-:W-:Y:S02]  /*01e0*/  MOV R4, UR4 ;  /* 0x0000000400047c02 */ /* 0x000fe40008000f00 */
[----:B------:R-:W-:-:S03]  /*01f0*/  MOV R5, UR5 ;  /* 0x0000000500057c02 */ /* 0x000fc60008000f00 */
[----:B------:R-:W-:-:S05]  /*0200*/  IMAD.WIDE R4, R9, 0x4, R4 ;  /* 0x0000000409047825 */ /* 0x000fca00078e0204 */
[----:B------:R-:W2:Y:S02]  /*0210*/  LDG.E R10, desc[UR6][R4.64+-0x20] ;  /* 0xffffe006040a7981 */ /* 0x000ea4000c1e1900 */
[----:B--23--:R-:W-:-:S05]  /*0220*/  FFMA R11, R10, R10, R11 ;  /* 0x0000000a0a0b7223 */ /* 0x00cfca000000000b */
[----:B------:R1:W-:Y:S04]  /*0230*/  STG.E desc[UR6][R2.64], R11 ;  /* 0x0000000b02007986 */ /* 0x0003e8000c101906 */
[----:B------:R-:W2:Y:S02]  /*0240*/  LDG.E R10, desc[UR6][R4.64+-0x1c] ;  /* 0xffffe406040a7981 */ /* 0x000ea4000c1e1900 */
[----:B--2---:R-:W-:-:S05]  /*0250*/  FFMA R13, R10, R10, R11 ;  /* 0x0000000a0a0d7223 */ /* 0x004fca000000000b */
[----:B------:R2:W-:Y:S04]  /*0260*/  STG.E desc[UR6][R2.64], R13 ;  /* 0x0000000d02007986 */ /* 0x0005e8000c101906 */
[----:B------:R-:W3:Y:S02]  /*0270*/  LDG.E R10, desc[UR6][R4.64+-0x18] ;  /* 0xffffe806040a7981 */ /* 0x000ee4000c1e1900 */
[----:B---3--:R-:W-:-:S05]  /*0280*/  FFMA R15, R10, R10, R13 ;  /* 0x0000000a0a0f7223 */ /* 0x008fca000000000d */
[----:B------:R3:W-:Y:S04]  /*0290*/  STG.E desc[UR6][R2.64], R15 ;  /* 0x0000000f02007986 */ /* 0x0007e8000c101906 */
[----:B------:R-:W4:Y:S02]  /*02a0*/  LDG.E R10, desc[UR6][R4.64+-0x14] ;  /* 0xffffec06040a7981 */ /* 0x000f24000c1e1900 */
[----:B----4-:R-:W-:-:S05]  /*02b0*/  FFMA R17, R10, R10, R15 ;  /* 0x0000000a0a117223 */ /* 0x010fca000000000f */
[----:B------:R4:W-:Y:S04]  /*02c0*/  STG.E desc[UR6][R2.64], R17 ;  /* 0x0000001102007986 */ /* 0x0009e8000c101906 */
[----:B------:R-:W1:Y:S02]  /*02d0*/  LDG.E R10, desc[UR6][R4.64+-0x10] ;  /* 0xfffff006040a7981 */ /* 0x000e64000c1e1900 */
[----:B-1----:R-:W-:-:S05]  /*02e0*/  FFMA R11, R10, R10, R17 ;  /* 0x0000000a0a0b7223 */ /* 0x002fca0000000011 */
        /* <DEDUP_REMOVED lines=12> */
[----:B------:R-:W-:Y:S04]  /*03b0*/  STG.E desc[UR6][R2.64], R11 ;  /* 0x0000000b02007986 */ /* 0x000fe8000c101906 */
        /* <DEDUP_REMOVED lines=9> */
[----:B------:R-:W4:Y:S02]  /*0450*/  LDG.E R10, desc[UR6][R4.64+0x10] ;  /* 0x00001006040a7981 */ /* 0x000f24000c1e1900 */
[----:B----4-:R-:W-:-:S05]  /*0460*/  FFMA R19, R10, R10, R17 ;  /* 0x0000000a0a137223 */ /* 0x010fca0000000011 */
[----:B------:R3:W-:Y:S04]  /*0470*/  STG.E desc[UR6][R2.64], R19 ;  /* 0x0000001302007986 */ /* 0x0007e8000c101906 */
[----:B------:R-:W1:Y:S02]  /*0480*/  LDG.E R10, desc[UR6][R4.64+0x14] ;  /* 0x00001406040a7981 */ /* 0x000e64000c1e1900 */
[----:B-1----:R-:W-:-:S05]  /*0490*/  FFMA R13, R10, R10, R19 ;  /* 0x0000000a0a0d7223 */ /* 0x002fca0000000013 */
[----:B------:R3:W-:Y:S04]  /*04a0*/  STG.E desc[UR6][R2.64], R13 ;  /* 0x0000000d02007986 */ /* 0x0007e8000c101906 */
[----:B------:R-:W2:Y:S01]  /*04b0*/  LDG.E R10, desc[UR6][R4.64+0x18] ;  /* 0x00001806040a7981 */ /* 0x000ea2000c1e1900 */
[----:B------:R-:W-:Y:S01]  /*04c0*/  IADD3 R8, PT, PT, R8, 0x10, RZ ;  /* 0x0000001008087810 */ /* 0x000fe20007ffe0ff */
[----:B--2---:R-:W-:-:S05]  /*04d0*/  FFMA R15, R10, R10, R13 ;  /* 0x0000000a0a0f7223 */ /* 0x004fca000000000d */
[----:B------:R3:W-:Y:S04]  /*04e0*/  STG.E desc[UR6][R2.64], R15 ;  /* 0x0000000f02007986 */ /* 0x0007e8000c101906 */
[----:B------:R-:W2:Y:S01]  /*04f0*/  LDG.E R10, desc[UR6][R4.64+0x1c] ;  /* 0x00001c06040a7981 */ /* 0x000ea2000c1e1900 */
[----:B------:R-:W-:Y:S02]  /*0500*/  ISETP.NE.AND P1, PT, R8, RZ, PT ;  /* 0x000000ff0800720c */ /* 0x000fe40003f25270 */
[----:B------:R-:W-:Y:S01]  /*0510*/  IADD3 R9, PT, PT, R9, 0x10, RZ ;  /* 0x0000001009097810 */ /* 0x000fe20007ffe0ff */
[----:B--2---:R-:W-:-:S05]  /*0520*/  FFMA R11, R10, R10, R15 ;  /* 0x0000000a0a0b7223 */ /* 0x004fca000000000f */
[----:B------:R3:W-:Y:S05]  /*0530*/  STG.E desc[UR6][R2.64], R11 ;  /* 0x0000000b02007986 */ /* 0x0007ea000c101906 */
[----:B------:R-:W-:Y:S05]  /*0540*/  @P1 BRA `(.L_x_13) ;  /* 0xfffffffc00241947 */ /* 0x000fea000383ffff */
.L_x_12:
[----:B------:R-:W-:Y:S05]  /*0550*/  @!P0 EXIT ;  /* 0x000000000000894d */ /* 0x000fea0003800000 */
[----:B------:R-:W-:Y:S02]  /*0560*/  ISETP.GE.U32.AND P0, PT, R12, 0x8, PT ;  /* 0x000000080c00780c */ /* 0x000fe40003f06070 */
[----:B------:R-:W-:-:S04]  /*0570*/  LOP3.LUT R10, R6, 0x7, RZ, 0xc0, !PT ;  /* 0x00000007060a7812 */ /* 0x000fc800078ec0ff */
[----:B------:R-:W-:-:S07]  /*0580*/  ISETP.NE.AND P1, PT, R10, RZ, PT ;  /* 0x000000ff0a00720c */ /* 0x000fce0003f25270 */
[----:B------:R-:W-:Y:S06]  /*0590*/  @!P0 BRA `(.L_x_14) ;  /* 0x0000000000708947 */ /* 0x000fec0003800000 */
[----:B------:R-:W1:Y:S01]  /*05a0*/  LDC.64 R4, c[0x0][0x380] ;  /* 0x0000e000ff047b82 */ /* 0x000e620000000a00 */
[----:B------:R-:W-:-:S05]  /*05b0*/  IADD3 R9, PT, PT, R7, R0, RZ ;  /* 0x0000000007097210 */ /* 0x000fca0007ffe0ff */
[----:B-1----:R-:W-:-:S05]  /*05c0*/  IMAD.WIDE R4, R9, 0x4, R4 ;  /* 0x0000000409047825 */ /* 0x002fca00078e0204 */
[----:B------:R-:W3:Y:S02]  /*05d0*/  LDG.E R8, desc[UR6][R4.64] ;  /* 0x0000000604087981 */ /* 0x000ee4000c1e1900 */
[----:B---3--:R-:W-:-:S05]  /*05e0*/  FFMA R11, R8, R8, R11 ;  /* 0x00000008080b7223 */ /* 0x008fca000000000b */
[----:B------:R-:W-:Y:S04]  /*05f0*/  STG.E desc[UR6][R2.64], R11 ;  /* 0x0000000b02007986 */ /* 0x000fe8000c101906 */
[----:B------:R-:W2:Y:S02]  /*0600*/  LDG.E R8, desc[UR6][R4.64+0x4] ;  /* 0x0000040604087981 */ /* 0x000ea4000c1e1900 */
[----:B--2---:R-:W-:-:S05]  /*0610*/  FFMA R9, R8, R8, R11 ;  /* 0x0000000808097223 */ /* 0x004fca000000000b */
[----:B------:R1:W-:Y:S04]  /*0620*/  STG.E desc[UR6][R2.64], R9 ;  /* 0x0000000902007986 */ /* 0x0003e8000c101906 */
[----:B------:R-:W2:Y:S02]  /*0630*/  LDG.E R8, desc[UR6][R4.64+0x8] ;  /* 0x0000080604087981 */ /* 0x000ea4000c1e1900 */
[----:B--2---:R-:W-:-:S05]  /*0640*/  FFMA R13, R8, R8, R9 ;  /* 0x00000008080d7223 */ /* 0x004fca0000000009 */
[----:B------:R2:W-:Y:S04]  /*0650*/  STG.E desc[UR6][R2.64], R13 ;  /* 0x0000000d02007986 */ /* 0x0005e8000c101906 */
[----:B------:R-:W3:Y:S02]  /*0660*/  LDG.E R8, desc[UR6][R4.64+0xc] ;  /* 0x00000c0604087981 */ /* 0x000ee4000c1e1900 */
[----:B---3--:R-:W-:-:S05]  /*0670*/  FFMA R15, R8, R8, R13 ;  /* 0x00000008080f7223 */ /* 0x008fca000000000d */
[----:B------:R4:W-:Y:S04]  /*0680*/  STG.E desc[UR6][R2.64], R15 ;  /* 0x0000000f02007986 */ /* 0x0009e8000c101906 */
[----:B------:R-:W3:Y:S02]  /*0690*/  LDG.E R8, desc[UR6][R4.64+0x10] ;  /* 0x0000100604087981 */ /* 0x000ee4000c1e1900 */
[----:B---3--:R-:W-:-:S05]  /*06a0*/  FFMA R17, R8, R8, R15 ;  /* 0x0000000808117223 */ /* 0x008fca000000000f */
[----:B------:R4:W-:Y:S04]  /*06b0*/  STG.E desc[UR6][R2.64], R17 ;  /* 0x0000001102007986 */ /* 0x0009e8000c101906 */
[----:B------:R-:W1:Y:S02]  /*06c0*/  LDG.E R8, desc[UR6][R4.64+0x14] ;  /* 0x0000140604087981 */ /* 0x000e64000c1e1900 */
[----:B-1----:R-:W-:-:S05]  /*06d0*/  FFMA R9, R8, R8, R17 ;  /* 0x0000000808097223 */ /* 0x002fca0000000011 */
[----:B------:R4:W-:Y:S04]  /*06e0*/  STG.E desc[UR6][R2.64], R9 ;  /* 0x0000000902007986 */ /* 0x0009e8000c101906 */
[----:B------:R-:W2:Y:S02]  /*06f0*/  LDG.E R8, desc[UR6][R4.64+0x18] ;  /* 0x0000180604087981 */ /* 0x000ea4000c1e1900 */
[----:B--2---:R-:W-:-:S05]  /*0700*/  FFMA R13, R8, R8, R9 ;  /* 0x00000008080d7223 */ /* 0x004fca0000000009 */
[----:B------:R4:W-:Y:S04]  /*0710*/  STG.E desc[UR6][R2.64], R13 ;  /* 0x0000000d02007986 */ /* 0x0009e8000c101906 */
[----:B------:R-:W2:Y:S01]  /*0720*/  LDG.E R8, desc[UR6][R4.64+0x1c] ;  /* 0x00001c0604087981 */ /* 0x000ea2000c1e1900 */
[----:B------:R-:W-:Y:S01]  /*0730*/  IADD3 R0, PT, PT, R0, 0x8, RZ ;  /* 0x0000000800007810 */ /* 0x000fe20007ffe0ff */
[----:B--2---:R-:W-:-:S05]  /*0740*/  FFMA R11, R8, R8, R13 ;  /* 0x00000008080b7223 */ /* 0x004fca000000000d */
[----:B------:R4:W-:Y:S02]  /*0750*/  STG.E desc[UR6][R2.64], R11 ;  /* 0x0000000b02007986 */ /* 0x0009e4000c101906 */
.L_x_14:
[----:B------:R-:W-:Y:S05]  /*0760*/  @!P1 EXIT ;  /* 0x000000000000994d */ /* 0x000fea0003800000 */
[----:B------:R-:W-:Y:S02]  /*0770*/  ISETP.GE.U32.AND P0, PT, R10, 0x4, PT ;  /* 0x000000040a00780c */ /* 0x000fe40003f06070 */
[----:B------:R-:W-:-:S04]  /*0780*/  LOP3.LUT R6, R6, 0x3, RZ, 0xc0, !PT ;  /* 0x0000000306067812 */ /* 0x000fc800078ec0ff */
[----:B------:R-:W-:-:S07]  /*0790*/  ISETP.NE.AND P1, PT, R6, RZ, PT ;  /* 0x000000ff0600720c */ /* 0x000fce0003f25270 */
[----:B------:R-:W-:Y:S06]  /*07a0*/  @!P0 BRA `(.L_x_15) ;  /* 0x0000000000408947 */ /* 0x000fec0003800000 */
[----:B------:R-:W1:Y:S01]  /*07b0*/  LDC.64 R4, c[0x0][0x380] ;  /* 0x0000e000ff047b82 */ /* 0x000e620000000a00 */
[----:B----4-:R-:W-:-:S05]  /*07c0*/  IADD3 R9, PT, PT, R7, R0, RZ ;  /* 0x0000000007097210 */ /* 0x010fca0007ffe0ff */
[----:B-1----:R-:W-:-:S05]  /*07d0*/  IMAD.WIDE R4, R9, 0x4, R4 ;  /* 0x0000000409047825 */ /* 0x002fca00078e0204 */
[----:B------:R-:W2:Y:S02]  /*07e0*/  LDG.E R8, desc[UR6][R4.64] ;  /* 0x0000000604087981 */ /* 0x000ea4000c1e1900 */
[----:B--2---:R-:W-:-:S05]  /*07f0*/  FFMA R9, R8, R8, R11 ;  /* 0x0000000808097223 */ /* 0x004fca000000000b */
[----:B------:R1:W-:Y:S04]  /*0800*/  STG.E desc[UR6][R2.64], R9 ;  /* 0x0000000902007986 */ /* 0x0003e8000c101906 */
[----:B------:R-:W3:Y:S02]  /*0810*/  LDG.E R8, desc[UR6][R4.64+0x4] ;  /* 0x0000040604087981 */ /* 0x000ee4000c1e1900 */
[----:B---3--:R-:W-:-:S05]  /*0820*/  FFMA R13, R8, R8, R9 ;  /* 0x00000008080d7223 */ /* 0x008fca0000000009 */
        /* <DEDUP_REMOVED lines=8> */
.L_x_15:
[----:B------:R-:W-:Y:S05]  /*08b0*/  @!P1 EXIT ;  /* 0x000000000000994d */ /* 0x000fea0003800000 */
[----:B-1--4-:R-:W1:Y:S01]  /*08c0*/  LDC.64 R8, c[0x0][0x380] ;  /* 0x0000e000ff087b82 */ /* 0x012e620000000a00 */
[----:B------:R-:W-:Y:S02]  /*08d0*/  IADD3 R7, PT, PT, R7, R0, RZ ;  /* 0x0000000007077210 */ /* 0x000fe40007ffe0ff */
[----:B------:R-:W-:-:S07]  /*08e0*/  IADD3 R6, PT, PT, -R6, RZ, RZ ;  /* 0x000000ff06067210 */ /* 0x000fce0007ffe1ff */
.L_x_16:
[----:B-1----:R-:W-:-:S06]  /*08f0*/  IMAD.WIDE R4, R7, 0x4, R8 ;  /* 0x0000000407047825 */ /* 0x002fcc00078e0208 */
[----:B------:R-:W3:Y:S01]  /*0900*/  LDG.E R4, desc[UR6][R4.64] ;  /* 0x0000000604047981 */ /* 0x000ee2000c1e1900 */
[----:B------:R-:W-:Y:S02]  /*0910*/  IADD3 R6, PT, PT, R6, 0x1, RZ ;  /* 0x0000000106067810 */ /* 0x000fe40007ffe0ff */
[----:B------:R-:W-:Y:S02]  /*0920*/  IADD3 R7, PT, PT, R7, 0x1, RZ ;  /* 0x0000000107077810 */ /* 0x000fe40007ffe0ff */
[----:B------:R-:W-:Y:S01]  /*0930*/  ISETP.NE.AND P0, PT, R6, RZ, PT ;  /* 0x000000ff0600720c */ /* 0x000fe20003f05270 */
[----:B--23--:R-:W-:-:S05]  /*0940*/  FFMA R11, R4, R4, R11 ;  /* 0x00000004040b7223 */ /* 0x00cfca000000000b */
[----:B------:R2:W-:Y:S07]  /*0950*/  STG.E desc[UR6][R2.64], R11 ;  /* 0x0000000b02007986 */ /* 0x0005ee000c101906 */
[----:B------:R-:W-:Y:S05]  /*0960*/  @P0 BRA `(.L_x_16) ;  /* 0xfffffffc00e00947 */ /* 0x000fea000383ffff */
[----:B------:R-:W-:Y:S05]  /*0970*/  EXIT ;  /* 0x000000000000794d */ /* 0x000fea0003800000 */
.L_x_17:
        /* <DEDUP_REMOVED lines=16> */
.L_x_20:


//--------------------- .nv.global.init           --------------------------
	.section	.nv.global.init,"aw",@progbits
	.align	4
.nv.global.init:
	.type		__cudart_i2opi_f,@object
	.size		__cudart_i2opi_f,(.L_0 - __cudart_i2opi_f)
__cudart_i2opi_f:
        /*0000*/ 	.byte	0x41, 0x90, 0x43, 0x3c, 0x99, 0x95, 0x62, 0xdb, 0xc0, 0xdd, 0x34, 0xf5, 0xd1, 0x57, 0x27, 0xfc
        /*0010*/ 	.byte	0x29, 0x15, 0x44, 0x4e, 0x6e, 0x83, 0xf9, 0xa2
.L_0:


//--------------------- .nv.shared.reserved.0     --------------------------
	.section	.nv.shared.reserved.0,"aw",@nobits
	.weak		__nv_reservedSMEM_offset_0_alias
	.size		__nv_reservedSMEM_offset_0_alias, 0, 64
	.other		__nv_reservedSMEM_offset_0_alias,@"STO_CUDA_RESERVED_SHARED STV_DEFAULT"
__nv_reservedSMEM_offset_0_alias:
	.zero		0
	.zero		64


//--------------------- .nv.constant0._Z26evaluate_simplex_rastriginPfS_i --------------------------
	.section	.nv.constant0._Z26evaluate_simplex_rastriginPfS_i,"a",@progbits
	.sectionflags	@""
	.align	4
.nv.constant0._Z26evaluate_simplex_rastriginPfS_i:
	.zero		916


//--------------------- .nv.constant0._Z27evaluate_simplex_rosenbrockPfS_i --------------------------
	.section	.nv.constant0._Z27evaluate_simplex_rosenbrockPfS_i,"a",@progbits
	.sectionflags	@""
	.align	4
.nv.constant0._Z27evaluate_simplex_rosenbrockPfS_i:
	.zero		916


//--------------------- .nv.constant0._Z23evaluate_simplex_spherePfS_i --------------------------
	.section	.nv.constant0._Z23evaluate_simplex_spherePfS_i,"a",@progbits
	.sectionflags	@""
	.align	4
.nv.constant0._Z23evaluate_simplex_spherePfS_i:
	.zero		916


//--------------------- SYMBOLS --------------------------

	.type		.nv.reservedSmem.offset0,@object
	.size		.nv.reservedSmem.offset0,0x4
